	.target	sm_90a

	.elftype	@"ET_EXEC"


//--------------------- .note.nv.tkinfo           --------------------------
	.section	.note.nv.tkinfo,"",@"SHT_NOTE"
	.sectionflags	@"SHF_NOTE_NV_TKINFO"
	.tkinfo
        /*0018*/ 	.word	0x00000002
        /*0030*/ 	.string	""
        /*0030*/ 	.string	"ptxas"
        /*0030*/ 	.string	"Cuda compilation tools, release 13.0, V13.0.88"
        /*0030*/ 	.string	"Build cuda_13.0.r13.0/compiler.36424714_0"
        /*0030*/ 	.string	"-arch sm_90a -m 64 "



//--------------------- .note.nv.cuinfo           --------------------------
	.section	.note.nv.cuinfo,"",@"SHT_NOTE"
	.sectionflags	@"SHF_NOTE_NV_CUINFO"
        /*0018*/ 	.short	0x0002
        /*001a*/ 	.short	0x005a
        /*001c*/ 	.short	0x0082
	.zero		2


//--------------------- .nv.info                  --------------------------
	.section	.nv.info,"",@"SHT_CUDA_INFO"
	.align	4


	//----- nvinfo : EIATTR_REGCOUNT
	.align		4
        /*0000*/ 	.byte	0x04, 0x2f
        /*0002*/ 	.short	(.L_15 - .L_14)
	.align		4
.L_14:
        /*0004*/ 	.word	index@(_ZN7cutlass13device_kernelINS_4gemm6kernel13GemmUniversalIN4cute5tupleIJiiiiEEENS1_10collective13CollectiveMmaINS1_34MainloopSm90TmaGmmaWarpSpecializedILi2ENS5_IJNS4_1CILi1EEESB_SB_EEENS1_35KernelTmaWarpSpecializedCooperativeEEENS5_IJNSA_ILi128EEENSA_ILi64EEENSA_ILi32EEEEEENS_10bfloat16_tENS5_IJlSB_lEEESJ_SK_NS4_8TiledMMAINS4_8MMA_AtomIJNS4_4SM904GMMA27MMA_64x64x16_F32BF16BF16_SSILNSO_5MajorE0ELSQ_0ELNSO_7ScaleInE1ELSR_1EEEEEENS4_6LayoutINS5_IJNSA_ILi2EEESB_SB_EEENS5_IJSB_NSA_ILi0EEESX_EEEEENS5_IJNS4_10UnderscoreES10_S10_EEEEENS4_13SM90_TMA_LOADENS4_14ComposedLayoutINS4_7SwizzleILi2ELi4ELi3EEENS4_18smem_ptr_flag_bitsILi16EEENSU_INS5_IJNSA_ILi8EEESH_EEENS5_IJSH_SB_EEEEEEEvNS4_8identityES13_S1D_vS1E_EENS_8epilogue10collective6detail29Sm90TmaWarpSpecializedAdapterINS1H_15DefaultEpilogueISJ_SK_SK_NS1G_6thread17LinearCombinationISJ_Li1EffLNS1L_9ScaleType4KindE0ELNS_15FloatRoundStyleE2ESJ_EENS1_15EpilogueDefaultEEEEEvvEEEEvNT_6ParamsE)
        /*0008*/ 	.word	0x000000a8


	//----- nvinfo : EIATTR_FRAME_SIZE
	.align		4
.L_15:
        /*000c*/ 	.byte	0x04, 0x11
        /*000e*/ 	.short	(.L_17 - .L_16)
	.align		4
.L_16:
        /*0010*/ 	.word	index@(_ZN7cutlass13device_kernelINS_4gemm6kernel13GemmUniversalIN4cute5tupleIJiiiiEEENS1_10collective13CollectiveMmaINS1_34MainloopSm90TmaGmmaWarpSpecializedILi2ENS5_IJNS4_1CILi1EEESB_SB_EEENS1_35KernelTmaWarpSpecializedCooperativeEEENS5_IJNSA_ILi128EEENSA_ILi64EEENSA_ILi32EEEEEENS_10bfloat16_tENS5_IJlSB_lEEESJ_SK_NS4_8TiledMMAINS4_8MMA_AtomIJNS4_4SM904GMMA27MMA_64x64x16_F32BF16BF16_SSILNSO_5MajorE0ELSQ_0ELNSO_7ScaleInE1ELSR_1EEEEEENS4_6LayoutINS5_IJNSA_ILi2EEESB_SB_EEENS5_IJSB_NSA_ILi0EEESX_EEEEENS5_IJNS4_10UnderscoreES10_S10_EEEEENS4_13SM90_TMA_LOADENS4_14ComposedLayoutINS4_7SwizzleILi2ELi4ELi3EEENS4_18smem_ptr_flag_bitsILi16EEENSU_INS5_IJNSA_ILi8EEESH_EEENS5_IJSH_SB_EEEEEEEvNS4_8identityES13_S1D_vS1E_EENS_8epilogue10collective6detail29Sm90TmaWarpSpecializedAdapterINS1H_15DefaultEpilogueISJ_SK_SK_NS1G_6thread17LinearCombinationISJ_Li1EffLNS1L_9ScaleType4KindE0ELNS_15FloatRoundStyleE2ESJ_EENS1_15EpilogueDefaultEEEEEvvEEEEvNT_6ParamsE)
        /*0014*/ 	.word	0x00000000


	//----- nvinfo : EIATTR_MIN_STACK_SIZE
	.align		4
.L_17:
        /*0018*/ 	.byte	0x04, 0x12
        /*001a*/ 	.short	(.L_19 - .L_18)
	.align		4
.L_18:
        /*001c*/ 	.word	index@(_ZN7cutlass13device_kernelINS_4gemm6kernel13GemmUniversalIN4cute5tupleIJiiiiEEENS1_10collective13CollectiveMmaINS1_34MainloopSm90TmaGmmaWarpSpecializedILi2ENS5_IJNS4_1CILi1EEESB_SB_EEENS1_35KernelTmaWarpSpecializedCooperativeEEENS5_IJNSA_ILi128EEENSA_ILi64EEENSA_ILi32EEEEEENS_10bfloat16_tENS5_IJlSB_lEEESJ_SK_NS4_8TiledMMAINS4_8MMA_AtomIJNS4_4SM904GMMA27MMA_64x64x16_F32BF16BF16_SSILNSO_5MajorE0ELSQ_0ELNSO_7ScaleInE1ELSR_1EEEEEENS4_6LayoutINS5_IJNSA_ILi2EEESB_SB_EEENS5_IJSB_NSA_ILi0EEESX_EEEEENS5_IJNS4_10UnderscoreES10_S10_EEEEENS4_13SM90_TMA_LOADENS4_14ComposedLayoutINS4_7SwizzleILi2ELi4ELi3EEENS4_18smem_ptr_flag_bitsILi16EEENSU_INS5_IJNSA_ILi8EEESH_EEENS5_IJSH_SB_EEEEEEEvNS4_8identityES13_S1D_vS1E_EENS_8epilogue10collective6detail29Sm90TmaWarpSpecializedAdapterINS1H_15DefaultEpilogueISJ_SK_SK_NS1G_6thread17LinearCombinationISJ_Li1EffLNS1L_9ScaleType4KindE0ELNS_15FloatRoundStyleE2ESJ_EENS1_15EpilogueDefaultEEEEEvvEEEEvNT_6ParamsE)
        /*0020*/ 	.word	0x00000000
.L_19:


//--------------------- .nv.compat                --------------------------
	.section	.nv.compat,"",@"SHT_CUDA_COMPAT_INFO"
	.align	4
        /*0000*/ 	.byte	0x02, 0x09, 0x01, 0x00, 0x02, 0x02, 0x04, 0x00, 0x02, 0x05, 0x05, 0x00, 0x03, 0x07, 0x01, 0x01
        /*0010*/ 	.byte	0x02, 0x03, 0x01, 0x00, 0x02, 0x06, 0x01, 0x00, 0x04, 0x0b, 0x08, 0x00, 0x00, 0x00, 0x00, 0x00
        /*0020*/ 	.byte	0x00, 0x00, 0x00, 0x00


//--------------------- .nv.info._ZN7cutlass13device_kernelINS_4gemm6kernel13GemmUniversalIN4cute5tupleIJiiiiEEENS1_10collective13CollectiveMmaINS1_34MainloopSm90TmaGmmaWarpSpecializedILi2ENS5_IJNS4_1CILi1EEESB_SB_EEENS1_35KernelTmaWarpSpecializedCooperativeEEENS5_IJNSA_ILi128EEENSA_ILi64EEENSA_ILi32EEEEEENS_10bfloat16_tENS5_IJlSB_lEEESJ_SK_NS4_8TiledMMAINS4_8MMA_AtomIJNS4_4SM904GMMA27MMA_64x64x16_F32BF16BF16_SSILNSO_5MajorE0ELSQ_0ELNSO_7ScaleInE1ELSR_1EEEEEENS4_6LayoutINS5_IJNSA_ILi2EEESB_SB_EEENS5_IJSB_NSA_ILi0EEESX_EEEEENS5_IJNS4_10UnderscoreES10_S10_EEEEENS4_13SM90_TMA_LOADENS4_14ComposedLayoutINS4_7SwizzleILi2ELi4ELi3EEENS4_18smem_ptr_flag_bitsILi16EEENSU_INS5_IJNSA_ILi8EEESH_EEENS5_IJSH_SB_EEEEEEEvNS4_8identityES13_S1D_vS1E_EENS_8epilogue10collective6detail29Sm90TmaWarpSpecializedAdapterINS1H_15DefaultEpilogueISJ_SK_SK_NS1G_6thread17LinearCombinationISJ_Li1EffLNS1L_9ScaleType4KindE0ELNS_15FloatRoundStyleE2ESJ_EENS1_15EpilogueDefaultEEEEEvvEEEEvNT_6ParamsE --------------------------
	.section	.nv.info._ZN7cutlass13device_kernelINS_4gemm6kernel13GemmUniversalIN4cute5tupleIJiiiiEEENS1_10collective13CollectiveMmaINS1_34MainloopSm90TmaGmmaWarpSpecializedILi2ENS5_IJNS4_1CILi1EEESB_SB_EEENS1_35KernelTmaWarpSpecializedCooperativeEEENS5_IJNSA_ILi128EEENSA_ILi64EEENSA_ILi32EEEEEENS_10bfloat16_tENS5_IJlSB_lEEESJ_SK_NS4_8TiledMMAINS4_8MMA_AtomIJNS4_4SM904GMMA27MMA_64x64x16_F32BF16BF16_SSILNSO_5MajorE0ELSQ_0ELNSO_7ScaleInE1ELSR_1EEEEEENS4_6LayoutINS5_IJNSA_ILi2EEESB_SB_EEENS5_IJSB_NSA_ILi0EEESX_EEEEENS5_IJNS4_10UnderscoreES10_S10_EEEEENS4_13SM90_TMA_LOADENS4_14ComposedLayoutINS4_7SwizzleILi2ELi4ELi3EEENS4_18smem_ptr_flag_bitsILi16EEENSU_INS5_IJNSA_ILi8EEESH_EEENS5_IJSH_SB_EEEEEEEvNS4_8identityES13_S1D_vS1E_EENS_8epilogue10collective6detail29Sm90TmaWarpSpecializedAdapterINS1H_15DefaultEpilogueISJ_SK_SK_NS1G_6thread17LinearCombinationISJ_Li1EffLNS1L_9ScaleType4KindE0ELNS_15FloatRoundStyleE2ESJ_EENS1_15EpilogueDefaultEEEEEvvEEEEvNT_6ParamsE,"",@"SHT_CUDA_INFO"
	.sectionflags	@""
	.align	4


	//----- nvinfo : EIATTR_CUDA_API_VERSION
	.align		4
        /*0000*/ 	.byte	0x04, 0x37
        /*0002*/ 	.short	(.L_21 - .L_20)
.L_20:
        /*0004*/ 	.word	0x00000082


	//----- nvinfo : EIATTR_KPARAM_INFO
	.align		4
.L_21:
        /*0008*/ 	.byte	0x04, 0x17
        /*000a*/ 	.short	(.L_23 - .L_22)
.L_22:
        /*000c*/ 	.word	0x00000000
        /*0010*/ 	.short	0x0000
        /*0012*/ 	.short	0x0070
        /*0014*/ 	.byte	0x00, 0xf0, 0x01, 0x10


	//----- nvinfo : EIATTR_SPARSE_MMA_MASK
	.align		4
.L_23:
        /*0018*/ 	.byte	0x03, 0x50
        /*001a*/ 	.short	0x0000


	//----- nvinfo : EIATTR_MAXREG_COUNT
	.align		4
        /*001c*/ 	.byte	0x03, 0x1b
        /*001e*/ 	.short	0x00a8


	//----- nvinfo : EIATTR_NUM_BARRIERS
	.align		4
        /*0020*/ 	.byte	0x02, 0x4c
        /*0022*/ 	.byte	0x01
	.zero		1


	//----- nvinfo : EIATTR_EXTERNS
	.align		4
        /*0024*/ 	.byte	0x04, 0x0f
        /*0026*/ 	.short	(.L_25 - .L_24)


	//   ....[0]....
	.align		4
.L_24:
        /*0028*/ 	.word	index@(__assertfail)


	//----- nvinfo : EIATTR_MERCURY_ISA_VERSION
	.align		4
.L_25:
        /*002c*/ 	.byte	0x03, 0x5f
        /*002e*/ 	.short	0x0101


	//----- nvinfo : EIATTR_INT_WARP_WIDE_INSTR_OFFSETS
	.align		4
        /*0030*/ 	.byte	0x04, 0x31
        /*0032*/ 	.short	(.L_27 - .L_26)


	//   ....[0]....
.L_26:
        /*0034*/ 	.word	0x00000370


	//   ....[1]....
        /*0038*/ 	.word	0x000003a0


	//   ....[2]....
        /*003c*/ 	.word	0x00000480


	//----- nvinfo : EIATTR_COOP_GROUP_MASK_REGIDS
	.align		4
.L_27:
        /*0040*/ 	.byte	0x04, 0x29
        /*0042*/ 	.short	(.L_29 - .L_28)


	//   ....[0]....
.L_28:
        /*0044*/ 	.word	0xffffffff


	//   ....[1]....
        /*0048*/ 	.word	0xffffffff


	//   ....[2]....
        /*004c*/ 	.word	0xffffffff


	//   ....[3]....
        /*0050*/ 	.word	0xffffffff


	//   ....[4]....
        /*0054*/ 	.word	0xffffffff


	//----- nvinfo : EIATTR_COOP_GROUP_INSTR_OFFSETS
	.align		4
.L_29:
        /*0058*/ 	.byte	0x04, 0x28
        /*005a*/ 	.short	(.L_31 - .L_30)


	//   ....[0]....
.L_30:
        /*005c*/ 	.word	0x00000060


	//   ....[1]....
        /*0060*/ 	.word	0x00000070


	//   ....[2]....
        /*0064*/ 	.word	0x00000130


	//   ....[3]....
        /*0068*/ 	.word	0x00000280


	//   ....[4]....
        /*006c*/ 	.word	0x00000f30


	//----- nvinfo : EIATTR_REG_RECONFIG
	.align		4
.L_31:
        /*0070*/ 	.byte	0x01, 0x54
	.zero		2


	//----- nvinfo : EIATTR_SYSCALL_OFFSETS
	.align		4
        /*0074*/ 	.byte	0x04, 0x46
        /*0076*/ 	.short	(.L_33 - .L_32)


	//   ....[0]....
.L_32:
        /*0078*/ 	.word	0x000010f0


	//----- nvinfo : EIATTR_MBARRIER_INSTR_OFFSETS
	.align		4
.L_33:
        /*007c*/ 	.byte	0x04, 0x39
        /*007e*/ 	.short	(.L_35 - .L_34)


	//   ....[0]....
.L_34:
        /*0080*/ 	.word	0x00000230
        /*0084*/ 	.word	0x000000ff
        /*0088*/ 	.word	0x00000000
        /*008c*/ 	.short	0x0100
        /*008e*/ 	.byte	0x08
	.zero		1


	//   ....[1]....
        /*0090*/ 	.word	0x00000240
        /*0094*/ 	.word	0x000000ff
        /*0098*/ 	.word	0x00000010
        /*009c*/ 	.short	0x0100
        /*009e*/ 	.byte	0x08
	.zero		1


	//   ....[2]....
        /*00a0*/ 	.word	0x00000250
        /*00a4*/ 	.word	0x000000ff
        /*00a8*/ 	.word	0x00000008
        /*00ac*/ 	.short	0x0100
        /*00ae*/ 	.byte	0x08
	.zero		1


	//   ....[3]....
        /*00b0*/ 	.word	0x00000260
        /*00b4*/ 	.word	0x000000ff
        /*00b8*/ 	.word	0x00000018
        /*00bc*/ 	.short	0x0100
        /*00be*/ 	.byte	0x08
	.zero		1


	//   ....[4]....
        /*00c0*/ 	.word	0x000004f0
        /*00c4*/ 	.word	0x000000ff
        /*00c8*/ 	.word	0x00000030
        /*00cc*/ 	.short	0x0100
        /*00ce*/ 	.byte	0x06
	.zero		1


	//   ....[5]....
        /*00d0*/ 	.word	0x00000550
        /*00d4*/ 	.word	0x000000ff
        /*00d8*/ 	.word	0x00000038
        /*00dc*/ 	.short	0x0100
        /*00de*/ 	.byte	0x06
	.zero		1


	//   ....[6]....
        /*00e0*/ 	.word	0x00001170
        /*00e4*/ 	.word	0x00000003
        /*00e8*/ 	.word	0x00000000
        /*00ec*/ 	.short	0x010a
        /*00ee*/ 	.byte	0x3f
	.zero		1


	//   ....[7]....
        /*00f0*/ 	.word	0x000011b0
        /*00f4*/ 	.word	0x00000003
        /*00f8*/ 	.word	0x00000000
        /*00fc*/ 	.short	0x010a
        /*00fe*/ 	.byte	0x3f
	.zero		1


	//   ....[8]....
        /*0100*/ 	.word	0x00001450
        /*0104*/ 	.word	0x000000ff
        /*0108*/ 	.word	0x00000000
        /*010c*/ 	.short	0x010a
        /*010e*/ 	.byte	0x04
	.zero		1


	//   ....[9]....
        /*0110*/ 	.word	0x00001490
        /*0114*/ 	.word	0x000000ff
        /*0118*/ 	.word	0x00000000
        /*011c*/ 	.short	0x010a
        /*011e*/ 	.byte	0x04
	.zero		1


	//   ....[10]....
        /*0120*/ 	.word	0x000015f0
        /*0124*/ 	.word	0x000000ff
        /*0128*/ 	.word	0x00000000
        /*012c*/ 	.short	0x0101
        /*012e*/ 	.byte	0x04
	.zero		1


	//   ....[11]....
        /*0130*/ 	.word	0x000017d0
        /*0134*/ 	.word	0x000000ff
        /*0138*/ 	.word	0x00000000
        /*013c*/ 	.short	0x0101
        /*013e*/ 	.byte	0x04
	.zero		1


	//   ....[12]....
        /*0140*/ 	.word	0x00004d70
        /*0144*/ 	.word	0x0000000c
        /*0148*/ 	.word	0x00000010
        /*014c*/ 	.short	0x010a
        /*014e*/ 	.byte	0x3f
	.zero		1


	//   ....[13]....
        /*0150*/ 	.word	0x00005130
        /*0154*/ 	.word	0x00000005
        /*0158*/ 	.word	0x00000038
        /*015c*/ 	.short	0x0101
        /*015e*/ 	.byte	0x3f
	.zero		1


	//   ....[14]....
        /*0160*/ 	.word	0x00005830
        /*0164*/ 	.word	0x00000007
        /*0168*/ 	.word	0x00000000
        /*016c*/ 	.short	0x010a
        /*016e*/ 	.byte	0x3f
	.zero		1


	//   ....[15]....
        /*0170*/ 	.word	0x000058b0
        /*0174*/ 	.word	0x00000005
        /*0178*/ 	.word	0x00000000
        /*017c*/ 	.short	0x010a
        /*017e*/ 	.byte	0x3f
	.zero		1


	//   ....[16]....
        /*0180*/ 	.word	0x00005910
        /*0184*/ 	.word	0x00000003
        /*0188*/ 	.word	0x00000000
        /*018c*/ 	.short	0x010a
        /*018e*/ 	.byte	0x3f
	.zero		1


	//   ....[17]....
        /*0190*/ 	.word	0x00005970
        /*0194*/ 	.word	0x00000004
        /*0198*/ 	.word	0x00000000
        /*019c*/ 	.short	0x010a
        /*019e*/ 	.byte	0x3f
	.zero		1


	//   ....[18]....
        /*01a0*/ 	.word	0x00005a40
        /*01a4*/ 	.word	0x0000000c
        /*01a8*/ 	.word	0x00000010
        /*01ac*/ 	.short	0x010a
        /*01ae*/ 	.byte	0x3f
	.zero		1


	//   ....[19]....
        /*01b0*/ 	.word	0x00005b10
        /*01b4*/ 	.word	0x00000007
        /*01b8*/ 	.word	0x00000000
        /*01bc*/ 	.short	0x010a
        /*01be*/ 	.byte	0x3f
	.zero		1


	//----- nvinfo : EIATTR_NUM_MBARRIERS
	.align		4
.L_35:
        /*01c0*/ 	.byte	0x03, 0x38
        /*01c2*/ 	.short	0x0006


	//----- nvinfo : EIATTR_EXIT_INSTR_OFFSETS
	.align		4
        /*01c4*/ 	.byte	0x04, 0x1c
        /*01c6*/ 	.short	(.L_37 - .L_36)


	//   ....[0]....
.L_36:
        /*01c8*/ 	.word	0x000005a0


	//   ....[1]....
        /*01cc*/ 	.word	0x00000e60


	//   ....[2]....
        /*01d0*/ 	.word	0x000043e0


	//   ....[3]....
        /*01d4*/ 	.word	0x00004a10


	//   ....[4]....
        /*01d8*/ 	.word	0x00005900


	//----- nvinfo : EIATTR_MAX_THREADS
	.align		4
.L_37:
        /*01dc*/ 	.byte	0x04, 0x05
        /*01de*/ 	.short	(.L_39 - .L_38)
.L_38:
        /*01e0*/ 	.word	0x00000180
        /*01e4*/ 	.word	0x00000001
        /*01e8*/ 	.word	0x00000001


	//----- nvinfo : EIATTR_CRS_STACK_SIZE
	.align		4
.L_39:
        /*01ec*/ 	.byte	0x04, 0x1e
        /*01ee*/ 	.short	(.L_41 - .L_40)
.L_40:
        /*01f0*/ 	.word	0x00000000


	//----- nvinfo : EIATTR_CBANK_PARAM_SIZE
	.align		4
.L_41:
        /*01f4*/ 	.byte	0x03, 0x19
        /*01f6*/ 	.short	0x0470


	//----- nvinfo : EIATTR_PARAM_CBANK
	.align		4
        /*01f8*/ 	.byte	0x04, 0x0a
        /*01fa*/ 	.short	(.L_43 - .L_42)
	.align		4
.L_42:
        /*01fc*/ 	.word	index@(.nv.constant0._ZN7cutlass13device_kernelINS_4gemm6kernel13GemmUniversalIN4cute5tupleIJiiiiEEENS1_10collective13CollectiveMmaINS1_34MainloopSm90TmaGmmaWarpSpecializedILi2ENS5_IJNS4_1CILi1EEESB_SB_EEENS1_35KernelTmaWarpSpecializedCooperativeEEENS5_IJNSA_ILi128EEENSA_ILi64EEENSA_ILi32EEEEEENS_10bfloat16_tENS5_IJlSB_lEEESJ_SK_NS4_8TiledMMAINS4_8MMA_AtomIJNS4_4SM904GMMA27MMA_64x64x16_F32BF16BF16_SSILNSO_5MajorE0ELSQ_0ELNSO_7ScaleInE1ELSR_1EEEEEENS4_6LayoutINS5_IJNSA_ILi2EEESB_SB_EEENS5_IJSB_NSA_ILi0EEESX_EEEEENS5_IJNS4_10UnderscoreES10_S10_EEEEENS4_13SM90_TMA_LOADENS4_14ComposedLayoutINS4_7SwizzleILi2ELi4ELi3EEENS4_18smem_ptr_flag_bitsILi16EEENSU_INS5_IJNSA_ILi8EEESH_EEENS5_IJSH_SB_EEEEEEEvNS4_8identityES13_S1D_vS1E_EENS_8epilogue10collective6detail29Sm90TmaWarpSpecializedAdapterINS1H_15DefaultEpilogueISJ_SK_SK_NS1G_6thread17LinearCombinationISJ_Li1EffLNS1L_9ScaleType4KindE0ELNS_15FloatRoundStyleE2ESJ_EENS1_15EpilogueDefaultEEEEEvvEEEEvNT_6ParamsE)
        /*0200*/ 	.short	0x0210
        /*0202*/ 	.short	0x0470


	//----- nvinfo : EIATTR_SW_WAR
	.align		4
.L_43:
        /*0204*/ 	.byte	0x04, 0x36
        /*0206*/ 	.short	(.L_45 - .L_44)
.L_44:
        /*0208*/ 	.word	0x00000008
.L_45:


//--------------------- .nv.callgraph             --------------------------
	.section	.nv.callgraph,"",@"SHT_CUDA_CALLGRAPH"
	.align	4
	.sectionentsize	8
	.align		4
        /*0000*/ 	.word	0x00000000
	.align		4
        /*0004*/ 	.word	0xffffffff
	.align		4
        /*0008*/ 	.word	index@(_ZN7cutlass13device_kernelINS_4gemm6kernel13GemmUniversalIN4cute5tupleIJiiiiEEENS1_10collective13CollectiveMmaINS1_34MainloopSm90TmaGmmaWarpSpecializedILi2ENS5_IJNS4_1CILi1EEESB_SB_EEENS1_35KernelTmaWarpSpecializedCooperativeEEENS5_IJNSA_ILi128EEENSA_ILi64EEENSA_ILi32EEEEEENS_10bfloat16_tENS5_IJlSB_lEEESJ_SK_NS4_8TiledMMAINS4_8MMA_AtomIJNS4_4SM904GMMA27MMA_64x64x16_F32BF16BF16_SSILNSO_5MajorE0ELSQ_0ELNSO_7ScaleInE1ELSR_1EEEEEENS4_6LayoutINS5_IJNSA_ILi2EEESB_SB_EEENS5_IJSB_NSA_ILi0EEESX_EEEEENS5_IJNS4_10UnderscoreES10_S10_EEEEENS4_13SM90_TMA_LOADENS4_14ComposedLayoutINS4_7SwizzleILi2ELi4ELi3EEENS4_18smem_ptr_flag_bitsILi16EEENSU_INS5_IJNSA_ILi8EEESH_EEENS5_IJSH_SB_EEEEEEEvNS4_8identityES13_S1D_vS1E_EENS_8epilogue10collective6detail29Sm90TmaWarpSpecializedAdapterINS1H_15DefaultEpilogueISJ_SK_SK_NS1G_6thread17LinearCombinationISJ_Li1EffLNS1L_9ScaleType4KindE0ELNS_15FloatRoundStyleE2ESJ_EENS1_15EpilogueDefaultEEEEEvvEEEEvNT_6ParamsE)
	.align		4
        /*000c*/ 	.word	index@(__assertfail)
	.align		4
        /*0010*/ 	.word	0x00000000
	.align		4
        /*0014*/ 	.word	0xfffffffe
	.align		4
        /*0018*/ 	.word	0x00000000
	.align		4
        /*001c*/ 	.word	0xfffffffd
	.align		4
        /*0020*/ 	.word	0x00000000
	.align		4
        /*0024*/ 	.word	0xfffffffc


//--------------------- .nv.constant4             --------------------------
	.section	.nv.constant4,"a",@progbits
	.align	8
	.align		8
.nv.constant4:
        /*0000*/ 	.dword	__assertfail
	.align		8
        /*0008*/ 	.dword	__unnamed_1
	.align		8
        /*0010*/ 	.dword	_ZN40_INTERNAL_9b5cb992_4_k_cu_26eab49f_169134cuda3std3__45__cpo5beginE
	.align		8
        /*0018*/ 	.dword	_ZN40_INTERNAL_9b5cb992_4_k_cu_26eab49f_169134cuda3std3__45__cpo3endE
	.align		8
        /*0020*/ 	.dword	_ZN40_INTERNAL_9b5cb992_4_k_cu_26eab49f_169134cuda3std3__45__cpo6cbeginE
	.align		8
        /*0028*/ 	.dword	_ZN40_INTERNAL_9b5cb992_4_k_cu_26eab49f_169134cuda3std3__45__cpo4cendE
	.align		8
        /*0030*/ 	.dword	_ZN40_INTERNAL_9b5cb992_4_k_cu_26eab49f_169134cuda3std3__442_GLOBAL__N__9b5cb992_4_k_cu_26eab49f_169136ignoreE
	.align		8
        /*0038*/ 	.dword	_ZN40_INTERNAL_9b5cb992_4_k_cu_26eab49f_169134cuda3std3__419piecewise_constructE
	.align		8
        /*0040*/ 	.dword	_ZN40_INTERNAL_9b5cb992_4_k_cu_26eab49f_169134cuda3std3__48in_placeE
	.align		8
        /*0048*/ 	.dword	_ZN40_INTERNAL_9b5cb992_4_k_cu_26eab49f_169134cuda3std6ranges3__45__cpo4swapE
	.align		8
        /*0050*/ 	.dword	_ZN40_INTERNAL_9b5cb992_4_k_cu_26eab49f_169134cuda3std6ranges3__45__cpo9iter_moveE
	.align		8
        /*0058*/ 	.dword	_ZN40_INTERNAL_9b5cb992_4_k_cu_26eab49f_169134cute7productE
	.align		8
        /*0060*/ 	.dword	_ZN40_INTERNAL_9b5cb992_4_k_cu_26eab49f_169134cute1_E
	.align		8
        /*0068*/ 	.dword	$str$22
	.align		8
        /*0070*/ 	.dword	$str$23


//--------------------- .text._ZN7cutlass13device_kernelINS_4gemm6kernel13GemmUniversalIN4cute5tupleIJiiiiEEENS1_10collective13CollectiveMmaINS1_34MainloopSm90TmaGmmaWarpSpecializedILi2ENS5_IJNS4_1CILi1EEESB_SB_EEENS1_35KernelTmaWarpSpecializedCooperativeEEENS5_IJNSA_ILi128EEENSA_ILi64EEENSA_ILi32EEEEEENS_10bfloat16_tENS5_IJlSB_lEEESJ_SK_NS4_8TiledMMAINS4_8MMA_AtomIJNS4_4SM904GMMA27MMA_64x64x16_F32BF16BF16_SSILNSO_5MajorE0ELSQ_0ELNSO_7ScaleInE1ELSR_1EEEEEENS4_6LayoutINS5_IJNSA_ILi2EEESB_SB_EEENS5_IJSB_NSA_ILi0EEESX_EEEEENS5_IJNS4_10UnderscoreES10_S10_EEEEENS4_13SM90_TMA_LOADENS4_14ComposedLayoutINS4_7SwizzleILi2ELi4ELi3EEENS4_18smem_ptr_flag_bitsILi16EEENSU_INS5_IJNSA_ILi8EEESH_EEENS5_IJSH_SB_EEEEEEEvNS4_8identityES13_S1D_vS1E_EENS_8epilogue10collective6detail29Sm90TmaWarpSpecializedAdapterINS1H_15DefaultEpilogueISJ_SK_SK_NS1G_6thread17LinearCombinationISJ_Li1EffLNS1L_9ScaleType4KindE0ELNS_15FloatRoundStyleE2ESJ_EENS1_15EpilogueDefaultEEEEEvvEEEEvNT_6ParamsE --------------------------
	.section	.text._ZN7cutlass13device_kernelINS_4gemm6kernel13GemmUniversalIN4cute5tupleIJiiiiEEENS1_10collective13CollectiveMmaINS1_34MainloopSm90TmaGmmaWarpSpecializedILi2ENS5_IJNS4_1CILi1EEESB_SB_EEENS1_35KernelTmaWarpSpecializedCooperativeEEENS5_IJNSA_ILi128EEENSA_ILi64EEENSA_ILi32EEEEEENS_10bfloat16_tENS5_IJlSB_lEEESJ_SK_NS4_8TiledMMAINS4_8MMA_AtomIJNS4_4SM904GMMA27MMA_64x64x16_F32BF16BF16_SSILNSO_5MajorE0ELSQ_0ELNSO_7ScaleInE1ELSR_1EEEEEENS4_6LayoutINS5_IJNSA_ILi2EEESB_SB_EEENS5_IJSB_NSA_ILi0EEESX_EEEEENS5_IJNS4_10UnderscoreES10_S10_EEEEENS4_13SM90_TMA_LOADENS4_14ComposedLayoutINS4_7SwizzleILi2ELi4ELi3EEENS4_18smem_ptr_flag_bitsILi16EEENSU_INS5_IJNSA_ILi8EEESH_EEENS5_IJSH_SB_EEEEEEEvNS4_8identityES13_S1D_vS1E_EENS_8epilogue10collective6detail29Sm90TmaWarpSpecializedAdapterINS1H_15DefaultEpilogueISJ_SK_SK_NS1G_6thread17LinearCombinationISJ_Li1EffLNS1L_9ScaleType4KindE0ELNS_15FloatRoundStyleE2ESJ_EENS1_15EpilogueDefaultEEEEEvvEEEEvNT_6ParamsE,"ax",@progbits
	.align	128
.text._ZN7cutlass13device_kernelINS_4gemm6kernel13GemmUniversalIN4cute5tupleIJiiiiEEENS1_10collective13CollectiveMmaINS1_34MainloopSm90TmaGmmaWarpSpecializedILi2ENS5_IJNS4_1CILi1EEESB_SB_EEENS1_35KernelTmaWarpSpecializedCooperativeEEENS5_IJNSA_ILi128EEENSA_ILi64EEENSA_ILi32EEEEEENS_10bfloat16_tENS5_IJlSB_lEEESJ_SK_NS4_8TiledMMAINS4_8MMA_AtomIJNS4_4SM904GMMA27MMA_64x64x16_F32BF16BF16_SSILNSO_5MajorE0ELSQ_0ELNSO_7ScaleInE1ELSR_1EEEEEENS4_6LayoutINS5_IJNSA_ILi2EEESB_SB_EEENS5_IJSB_NSA_ILi0EEESX_EEEEENS5_IJNS4_10UnderscoreES10_S10_EEEEENS4_13SM90_TMA_LOADENS4_14ComposedLayoutINS4_7SwizzleILi2ELi4ELi3EEENS4_18smem_ptr_flag_bitsILi16EEENSU_INS5_IJNSA_ILi8EEESH_EEENS5_IJSH_SB_EEEEEEEvNS4_8identityES13_S1D_vS1E_EENS_8epilogue10collective6detail29Sm90TmaWarpSpecializedAdapterINS1H_15DefaultEpilogueISJ_SK_SK_NS1G_6thread17LinearCombinationISJ_Li1EffLNS1L_9ScaleType4KindE0ELNS_15FloatRoundStyleE2ESJ_EENS1_15EpilogueDefaultEEEEEvvEEEEvNT_6ParamsE:
        .type           _ZN7cutlass13device_kernelINS_4gemm6kernel13GemmUniversalIN4cute5tupleIJiiiiEEENS1_10collective13CollectiveMmaINS1_34MainloopSm90TmaGmmaWarpSpecializedILi2ENS5_IJNS4_1CILi1EEESB_SB_EEENS1_35KernelTmaWarpSpecializedCooperativeEEENS5_IJNSA_ILi128EEENSA_ILi64EEENSA_ILi32EEEEEENS_10bfloat16_tENS5_IJlSB_lEEESJ_SK_NS4_8TiledMMAINS4_8MMA_AtomIJNS4_4SM904GMMA27MMA_64x64x16_F32BF16BF16_SSILNSO_5MajorE0ELSQ_0ELNSO_7ScaleInE1ELSR_1EEEEEENS4_6LayoutINS5_IJNSA_ILi2EEESB_SB_EEENS5_IJSB_NSA_ILi0EEESX_EEEEENS5_IJNS4_10UnderscoreES10_S10_EEEEENS4_13SM90_TMA_LOADENS4_14ComposedLayoutINS4_7SwizzleILi2ELi4ELi3EEENS4_18smem_ptr_flag_bitsILi16EEENSU_INS5_IJNSA_ILi8EEESH_EEENS5_IJSH_SB_EEEEEEEvNS4_8identityES13_S1D_vS1E_EENS_8epilogue10collective6detail29Sm90TmaWarpSpecializedAdapterINS1H_15DefaultEpilogueISJ_SK_SK_NS1G_6thread17LinearCombinationISJ_Li1EffLNS1L_9ScaleType4KindE0ELNS_15FloatRoundStyleE2ESJ_EENS1_15EpilogueDefaultEEEEEvvEEEEvNT_6ParamsE,@function
        .size           _ZN7cutlass13device_kernelINS_4gemm6kernel13GemmUniversalIN4cute5tupleIJiiiiEEENS1_10collective13CollectiveMmaINS1_34MainloopSm90TmaGmmaWarpSpecializedILi2ENS5_IJNS4_1CILi1EEESB_SB_EEENS1_35KernelTmaWarpSpecializedCooperativeEEENS5_IJNSA_ILi128EEENSA_ILi64EEENSA_ILi32EEEEEENS_10bfloat16_tENS5_IJlSB_lEEESJ_SK_NS4_8TiledMMAINS4_8MMA_AtomIJNS4_4SM904GMMA27MMA_64x64x16_F32BF16BF16_SSILNSO_5MajorE0ELSQ_0ELNSO_7ScaleInE1ELSR_1EEEEEENS4_6LayoutINS5_IJNSA_ILi2EEESB_SB_EEENS5_IJSB_NSA_ILi0EEESX_EEEEENS5_IJNS4_10UnderscoreES10_S10_EEEEENS4_13SM90_TMA_LOADENS4_14ComposedLayoutINS4_7SwizzleILi2ELi4ELi3EEENS4_18smem_ptr_flag_bitsILi16EEENSU_INS5_IJNSA_ILi8EEESH_EEENS5_IJSH_SB_EEEEEEEvNS4_8identityES13_S1D_vS1E_EENS_8epilogue10collective6detail29Sm90TmaWarpSpecializedAdapterINS1H_15DefaultEpilogueISJ_SK_SK_NS1G_6thread17LinearCombinationISJ_Li1EffLNS1L_9ScaleType4KindE0ELNS_15FloatRoundStyleE2ESJ_EENS1_15EpilogueDefaultEEEEEvvEEEEvNT_6ParamsE,(.L_x_126 - _ZN7cutlass13device_kernelINS_4gemm6kernel13GemmUniversalIN4cute5tupleIJiiiiEEENS1_10collective13CollectiveMmaINS1_34MainloopSm90TmaGmmaWarpSpecializedILi2ENS5_IJNS4_1CILi1EEESB_SB_EEENS1_35KernelTmaWarpSpecializedCooperativeEEENS5_IJNSA_ILi128EEENSA_ILi64EEENSA_ILi32EEEEEENS_10bfloat16_tENS5_IJlSB_lEEESJ_SK_NS4_8TiledMMAINS4_8MMA_AtomIJNS4_4SM904GMMA27MMA_64x64x16_F32BF16BF16_SSILNSO_5MajorE0ELSQ_0ELNSO_7ScaleInE1ELSR_1EEEEEENS4_6LayoutINS5_IJNSA_ILi2EEESB_SB_EEENS5_IJSB_NSA_ILi0EEESX_EEEEENS5_IJNS4_10UnderscoreES10_S10_EEEEENS4_13SM90_TMA_LOADENS4_14ComposedLayoutINS4_7SwizzleILi2ELi4ELi3EEENS4_18smem_ptr_flag_bitsILi16EEENSU_INS5_IJNSA_ILi8EEESH_EEENS5_IJSH_SB_EEEEEEEvNS4_8identityES13_S1D_vS1E_EENS_8epilogue10collective6detail29Sm90TmaWarpSpecializedAdapterINS1H_15DefaultEpilogueISJ_SK_SK_NS1G_6thread17LinearCombinationISJ_Li1EffLNS1L_9ScaleType4KindE0ELNS_15FloatRoundStyleE2ESJ_EENS1_15EpilogueDefaultEEEEEvvEEEEvNT_6ParamsE)
        .other          _ZN7cutlass13device_kernelINS_4gemm6kernel13GemmUniversalIN4cute5tupleIJiiiiEEENS1_10collective13CollectiveMmaINS1_34MainloopSm90TmaGmmaWarpSpecializedILi2ENS5_IJNS4_1CILi1EEESB_SB_EEENS1_35KernelTmaWarpSpecializedCooperativeEEENS5_IJNSA_ILi128EEENSA_ILi64EEENSA_ILi32EEEEEENS_10bfloat16_tENS5_IJlSB_lEEESJ_SK_NS4_8TiledMMAINS4_8MMA_AtomIJNS4_4SM904GMMA27MMA_64x64x16_F32BF16BF16_SSILNSO_5MajorE0ELSQ_0ELNSO_7ScaleInE1ELSR_1EEEEEENS4_6LayoutINS5_IJNSA_ILi2EEESB_SB_EEENS5_IJSB_NSA_ILi0EEESX_EEEEENS5_IJNS4_10UnderscoreES10_S10_EEEEENS4_13SM90_TMA_LOADENS4_14ComposedLayoutINS4_7SwizzleILi2ELi4ELi3EEENS4_18smem_ptr_flag_bitsILi16EEENSU_INS5_IJNSA_ILi8EEESH_EEENS5_IJSH_SB_EEEEEEEvNS4_8identityES13_S1D_vS1E_EENS_8epilogue10collective6detail29Sm90TmaWarpSpecializedAdapterINS1H_15DefaultEpilogueISJ_SK_SK_NS1G_6thread17LinearCombinationISJ_Li1EffLNS1L_9ScaleType4KindE0ELNS_15FloatRoundStyleE2ESJ_EENS1_15EpilogueDefaultEEEEEvvEEEEvNT_6ParamsE,@"STO_CUDA_ENTRY STV_DEFAULT"
_ZN7cutlass13device_kernelINS_4gemm6kernel13GemmUniversalIN4cute5tupleIJiiiiEEENS1_10collective13CollectiveMmaINS1_34MainloopSm90TmaGmmaWarpSpecializedILi2ENS5_IJNS4_1CILi1EEESB_SB_EEENS1_35KernelTmaWarpSpecializedCooperativeEEENS5_IJNSA_ILi128EEENSA_ILi64EEENSA_ILi32EEEEEENS_10bfloat16_tENS5_IJlSB_lEEESJ_SK_NS4_8TiledMMAINS4_8MMA_AtomIJNS4_4SM904GMMA27MMA_64x64x16_F32BF16BF16_SSILNSO_5MajorE0ELSQ_0ELNSO_7ScaleInE1ELSR_1EEEEEENS4_6LayoutINS5_IJNSA_ILi2EEESB_SB_EEENS5_IJSB_NSA_ILi0EEESX_EEEEENS5_IJNS4_10UnderscoreES10_S10_EEEEENS4_13SM90_TMA_LOADENS4_14ComposedLayoutINS4_7SwizzleILi2ELi4ELi3EEENS4_18smem_ptr_flag_bitsILi16EEENSU_INS5_IJNSA_ILi8EEESH_EEENS5_IJSH_SB_EEEEEEEvNS4_8identityES13_S1D_vS1E_EENS_8epilogue10collective6detail29Sm90TmaWarpSpecializedAdapterINS1H_15DefaultEpilogueISJ_SK_SK_NS1G_6thread17LinearCombinationISJ_Li1EffLNS1L_9ScaleType4KindE0ELNS_15FloatRoundStyleE2ESJ_EENS1_15EpilogueDefaultEEEEEvvEEEEvNT_6ParamsE:
[----:B------:R-:W0:Y:S01]  /*0000*/  LDC R1, c[0x0][0x28] ;  /* 0x00000a00ff017b82 */ /* 0x000e220000000800 */
[----:B------:R-:W1:Y:S01]  /*0010*/  S2R R18, SR_TID.X ;  /* 0x0000000000127919 */ /* 0x000e620000002100 */
[----:B------:R-:W-:Y:S01]  /*0020*/  ELECT P0, URZ, PT ;  /* 0x00000000003f782f */ /* 0x000fe20003800000 */
[----:B------:R-:W-:Y:S01]  /*0030*/  BSSY B0, `(.L_x_0) ;  /* 0x000000f000007945 */ /* 0x000fe20003800000 */
[--C-:B-1----:R-:W-:Y:S02]  /*0040*/  SHF.R.U32.HI R0, RZ, 0x5, R18.reuse ;  /* 0x00000005ff007819 */ /* 0x102fe40000011612 */
[----:B------:R-:W-:-:S03]  /*0050*/  SHF.R.U32.HI R22, RZ, 0x7, R18 ;  /* 0x00000007ff167819 */ /* 0x000fc60000011612 */
[----:B------:R-:W1:Y:S04]  /*0060*/  SHFL.IDX PT, R5, R0, RZ, 0x1f ;  /* 0x00001fff00057589 */ /* 0x000e6800000e0000 */
[----:B------:R2:W3:Y:S01]  /*0070*/  SHFL.IDX PT, R8, R22, RZ, 0x1f ;  /* 0x00001fff16087589 */ /* 0x0004e200000e0000 */
[----:B-1----:R-:W-:-:S13]  /*0080*/  ISETP.NE.OR P0, PT, R5, RZ, !P0 ;  /* 0x000000ff0500720c */ /* 0x002fda0004705670 */
[----:B0-23--:R-:W-:Y:S05]  /*0090*/  @P0 BRA `(.L_x_1) ;  /* 0x0000000000200947 */ /* 0x00dfea0003800000 */
[----:B------:R-:W-:Y:S02]  /*00a0*/  ULDC.64 UR4, c[0x0][0x198] ;  /* 0x0000660000047ab9 */ /* 0x000fe40000000a00 */
[----:B------:R-:W-:Y:S02]  /*00b0*/  UIADD3 UR6, UP0, UR4, 0xf0, URZ ;  /* 0x000000f004067890 */ /* 0x000fe4000ff1e03f */
[----:B------:R-:W-:Y:S02]  /*00c0*/  UIADD3 UR4, UP1, UR4, 0x1f0, URZ ;  /* 0x000001f004047890 */ /* 0x000fe4000ff3e03f */
[----:B------:R-:W-:Y:S02]  /*00d0*/  UIADD3.X UR7, URZ, UR5, URZ, UP0, !UPT ;  /* 0x000000053f077290 */ /* 0x000fe400087fe43f */
[----:B------:R-:W-:-:S07]  /*00e0*/  UIADD3.X UR5, URZ, UR5, URZ, UP1, !UPT ;  /* 0x000000053f057290 */ /* 0x000fce0008ffe43f */
[----:B------:R0:W-:Y:S02]  /*00f0*/  UTMACCTL.PF [UR6] ;  /* 0x00000000060079b9 */ /* 0x0001e40008040000 */
[----:B------:R0:W-:Y:S02]  /*0100*/  UTMACCTL.PF [UR4] ;  /* 0x00000000040079b9 */ /* 0x0001e40008040000 */
[----:B0-----:R-:W-:Y:S01]  /*0110*/  NOP ;  /* 0x0000000000007918 */ /* 0x001fe20000000000 */
.L_x_1:
[----:B------:R-:W-:Y:S05]  /*0120*/  BSYNC B0 ;  /* 0x0000000000007941 */ /* 0x000fea0003800000 */
.L_x_0:
[----:B------:R-:W0:Y:S02]  /*0130*/  SHFL.IDX PT, R2, R0, RZ, 0x1f ;  /* 0x00001fff00027589 */ /* 0x000e2400000e0000 */
[----:B0-----:R-:W-:-:S13]  /*0140*/  ISETP.NE.AND P0, PT, R2, RZ, PT ;  /* 0x000000ff0200720c */ /* 0x001fda0003f05270 */
[----:B------:R-:W-:Y:S05]  /*0150*/  @P0 BRA `(.L_x_2) ;  /* 0x0000000000480947 */ /* 0x000fea0003800000 */
[----:B------:R-:W0:Y:S01]  /*0160*/  S2UR UR8, SR_CgaCtaId ;  /* 0x00000000000879c3 */ /* 0x000e220000008800 */
[----:B------:R-:W-:Y:S01]  /*0170*/  UMOV UR4, 0x400 ;  /* 0x0000040000047882 */ /* 0x000fe20000000000 */
[----:B------:R-:W-:Y:S01]  /*0180*/  UMOV UR5, 0x1 ;  /* 0x0000000100057882 */ /* 0x000fe20000000000 */
[----:B------:R-:W-:Y:S01]  /*0190*/  UMOV UR6, 0x100 ;  /* 0x0000010000067882 */ /* 0x000fe20000000000 */
[----:B------:R-:W-:Y:S01]  /*01a0*/  ELECT P0, URZ, PT ;  /* 0x00000000003f782f */ /* 0x000fe20003800000 */
[----:B------:R-:W-:-:S04]  /*01b0*/  UIADD3 UR6, -UR6, 0x100000, URZ ;  /* 0x0010000006067890 */ /* 0x000fc8000fffe13f */
[----:B------:R-:W-:Y:S02]  /*01c0*/  USHF.L.U32 UR7, UR6, 0xb, URZ ;  /* 0x0000000b06077899 */ /* 0x000fe4000800063f */
[----:B------:R-:W-:Y:S02]  /*01d0*/  USHF.L.U32 UR6, UR6, 0x1, URZ ;  /* 0x0000000106067899 */ /* 0x000fe4000800063f */
[----:B0-----:R-:W-:Y:S02]  /*01e0*/  ULEA UR8, UR8, UR4, 0x18 ;  /* 0x0000000408087291 */ /* 0x001fe4000f8ec03f */
[----:B------:R-:W-:-:S04]  /*01f0*/  UIADD3 UR4, -UR5, 0x100000, URZ ;  /* 0x0010000005047890 */ /* 0x000fc8000fffe13f */
[----:B------:R-:W-:Y:S02]  /*0200*/  USHF.L.U32 UR5, UR4, 0xb, URZ ;  /* 0x0000000b04057899 */ /* 0x000fe4000800063f */
[----:B------:R-:W-:Y:S01]  /*0210*/  USHF.L.U32 UR4, UR4, 0x1, URZ ;  /* 0x0000000104047899 */ /* 0x000fe2000800063f */
[----:B------:R-:W0:Y:S11]  /*0220*/  FENCE.VIEW.ASYNC.S ;  /* 0x00000000000073c6 */ /* 0x000e360000000000 */
[----:B0-----:R0:W1:Y:S01]  /*0230*/  SYNCS.EXCH.64 URZ, [UR8], UR4 ;  /* 0x00000004083f75b2 */ /* 0x0010620008000100 */
[----:B------:R0:W2:Y:S01]  /*0240*/  SYNCS.EXCH.64 URZ, [UR8+0x10], UR6 ;  /* 0x00001006083f75b2 */ /* 0x0000a20008000100 */
[----:B------:R0:W3:Y:S01]  /*0250*/  SYNCS.EXCH.64 URZ, [UR8+0x8], UR4 ;  /* 0x00000804083f75b2 */ /* 0x0000e20008000100 */
[----:B------:R0:W4:Y:S01]  /*0260*/  SYNCS.EXCH.64 URZ, [UR8+0x18], UR6 ;  /* 0x00001806083f75b2 */ /* 0x0001220008000100 */
[----:B------:R-:W-:Y:S01]  /*0270*/  NOP ;  /* 0x0000000000007918 */ /* 0x000fe20000000000 */
.L_x_2:
[----:B------:R-:W5:Y:S01]  /*0280*/  SHFL.IDX PT, R0, R0, RZ, 0x1f ;  /* 0x00001fff00007589 */ /* 0x000f6200000e0000 */
[----:B------:R-:W-:Y:S01]  /*0290*/  ELECT P0, URZ, PT ;  /* 0x00000000003f782f */ /* 0x000fe20003800000 */
[----:B------:R-:W1:Y:S01]  /*02a0*/  LDC R2, c[0x0][0x65c] ;  /* 0x00019700ff027b82 */ /* 0x000e620000000800 */
[----:B------:R-:W-:Y:S01]  /*02b0*/  SHF.R.S32.HI R6, RZ, 0x1f, R5 ;  /* 0x0000001fff067819 */ /* 0x000fe20000011405 */
[----:B------:R-:W2:Y:S01]  /*02c0*/  S2R R3, SR_CTAID.Y ;  /* 0x0000000000037919 */ /* 0x000ea20000002600 */
[----:B0-----:R-:W-:Y:S01]  /*02d0*/  UMOV UR4, 0x20 ;  /* 0x0000002000047882 */ /* 0x001fe20000000000 */
[----:B------:R-:W-:Y:S01]  /*02e0*/  ISETP.NE.AND P2, PT, R8, RZ, PT ;  /* 0x000000ff0800720c */ /* 0x000fe20003f45270 */
[----:B------:R-:W-:Y:S01]  /*02f0*/  NOP ;  /* 0x0000000000007918 */ /* 0x000fe20000000000 */
[----:B------:R-:W0:Y:S01]  /*0300*/  S2R R4, SR_CTAID.X ;  /* 0x0000000000047919 */ /* 0x000e220000002500 */
[----:B------:R-:W-:Y:S01]  /*0310*/  LEA.HI R6, R6, R5, RZ, 0x2 ;  /* 0x0000000506067211 */ /* 0x000fe200078f10ff */
[----:B------:R-:W-:Y:S01]  /*0320*/  NOP ;  /* 0x0000000000007918 */ /* 0x000fe20000000000 */
[----:B-----5:R-:W-:-:S02]  /*0330*/  ISETP.NE.OR P0, PT, R0, RZ, !P0 ;  /* 0x000000ff0000720c */ /* 0x020fc40004705670 */
[----:B-1----:R-:W-:-:S04]  /*0340*/  ISETP.NE.AND P3, PT, R2, 0x1, PT ;  /* 0x000000010200780c */ /* 0x002fc80003f65270 */
[----:B------:R-:W-:Y:S02]  /*0350*/  P2R R0, PR, RZ, 0x8 ;  /* 0x00000008ff007803 */ /* 0x000fe40000000000 */
[----:B------:R-:W-:-:S05]  /*0360*/  LOP3.LUT R0, R6, 0xfffffffc, RZ, 0xc0, !PT ;  /* 0xfffffffc06007812 */ /* 0x000fca00078ec0ff */
[----:B------:R-:W-:Y:S01]  /*0370*/  VOTEU.ALL UP0, P0 ;  /* 0x00000000003f7886 */ /* 0x000fe20000000000 */
[----:B------:R-:W-:Y:S01]  /*0380*/  IMAD.IADD R0, R5, 0x1, -R0 ;  /* 0x0000000105007824 */ /* 0x000fe200078e0a00 */
[----:B------:R-:W0:Y:S01]  /*0390*/  @P3 LDC R17, c[0x0][0x10] ;  /* 0x00000400ff113b82 */ /* 0x000e220000000800 */
[----:B------:R-:W-:Y:S01]  /*03a0*/  VOTEU.ALL UP1, P0 ;  /* 0x00000000003f7886 */ /* 0x000fe20000020000 */
[----:B--2---:R-:W-:Y:S01]  /*03b0*/  @P3 IMAD.MOV.U32 R6, RZ, RZ, R3 ;  /* 0x000000ffff063224 */ /* 0x004fe200078e0003 */
[----:B------:R-:W-:Y:S01]  /*03c0*/  @!UP0 UMOV UR6, 0x400 ;  /* 0x0000040000068882 */ /* 0x000fe20000000000 */
[----:B------:R-:W-:-:S04]  /*03d0*/  @!UP0 UIADD3 UR4, -UR4, 0x100000, URZ ;  /* 0x0010000004048890 */ /* 0x000fc8000fffe13f */
[----:B------:R-:W-:Y:S02]  /*03e0*/  @!UP0 USHF.L.U32 UR5, UR4, 0xb, URZ ;  /* 0x0000000b04058899 */ /* 0x000fe4000800063f */
[----:B------:R-:W-:Y:S01]  /*03f0*/  @!UP0 USHF.L.U32 UR4, UR4, 0x1, URZ ;  /* 0x0000000104048899 */ /* 0x000fe2000800063f */
[----:B------:R-:W-:Y:S02]  /*0400*/  @P3 IMAD.MOV.U32 R7, RZ, RZ, RZ ;  /* 0x000000ffff073224 */ /* 0x000fe400078e00ff */
[----:B------:R-:W-:Y:S01]  /*0410*/  IMAD.MOV.U32 R5, RZ, RZ, RZ ;  /* 0x000000ffff057224 */ /* 0x000fe200078e00ff */
[----:B------:R-:W1:Y:S01]  /*0420*/  @!UP0 S2UR UR7, SR_CgaCtaId ;  /* 0x00000000000789c3 */ /* 0x000e620000008800 */
[----:B------:R-:W-:-:S07]  /*0430*/  @P3 IMAD.MOV.U32 R11, RZ, RZ, RZ ;  /* 0x000000ffff0b3224 */ /* 0x000fce00078e00ff */
[----:B------:R-:W2:Y:S01]  /*0440*/  @!P3 LDC R9, c[0x0][0xc] ;  /* 0x00000300ff09bb82 */ /* 0x000ea20000000800 */
[----:B0-----:R-:W-:-:S04]  /*0450*/  @P3 IMAD.WIDE.U32 R16, R4, R17, R6 ;  /* 0x0000001104103225 */ /* 0x001fc800078e0006 */
[----:B------:R-:W-:Y:S01]  /*0460*/  @P3 IMAD.IADD R17, R17, 0x1, R11 ;  /* 0x0000000111113824 */ /* 0x000fe200078e020b */
[----:B-1----:R-:W-:Y:S01]  /*0470*/  @!UP0 ULEA UR6, UR7, UR6, 0x18 ;  /* 0x0000000607068291 */ /* 0x002fe2000f8ec03f */
[----:B------:R-:W-:Y:S01]  /*0480*/  VOTEU.ALL UP0, P0 ;  /* 0x00000000003f7886 */ /* 0x000fe20000000000 */
[----:B------:R-:W-:-:S04]  /*0490*/  ISETP.NE.AND P0, PT, R0, 0x3, PT ;  /* 0x000000030000780c */ /* 0x000fc80003f05270 */
[----:B------:R-:W-:Y:S01]  /*04a0*/  ISETP.EQ.OR P0, PT, R0, RZ, !P0 ;  /* 0x000000ff0000720c */ /* 0x000fe20004702670 */
[----:B--2---:R-:W-:-:S03]  /*04b0*/  @!P3 IMAD.WIDE.U32 R6, R9, R3, R4 ;  /* 0x000000030906b225 */ /* 0x004fc600078e0004 */
[C---:B------:R-:W-:Y:S01]  /*04c0*/  ISETP.EQ.AND P0, PT, R8.reuse, RZ, P0 ;  /* 0x000000ff0800720c */ /* 0x040fe20000702270 */
[----:B------:R-:W-:Y:S01]  /*04d0*/  VIADD R8, R8, 0xffffffff ;  /* 0xffffffff08087836 */ /* 0x000fe20000000000 */
[----:B------:R-:W0:Y:S02]  /*04e0*/  FENCE.VIEW.ASYNC.S ;  /* 0x00000000000073c6 */ /* 0x000e240000000000 */
[----:B0-----:R0:W3:Y:S01]  /*04f0*/  @!UP0 SYNCS.EXCH.64 URZ, [UR6+0x30], UR4 ;  /* 0x00003004063f85b2 */ /* 0x0010e20008000100 */
[----:B------:R-:W-:Y:S01]  /*0500*/  @!P3 IMAD.MOV.U32 R16, RZ, RZ, R6 ;  /* 0x000000ffff10b224 */ /* 0x000fe200078e0006 */
[----:B------:R-:W-:Y:S01]  /*0510*/  SEL R19, RZ, 0x1, !P0 ;  /* 0x00000001ff137807 */ /* 0x000fe20004000000 */
[----:B------:R-:W-:Y:S01]  /*0520*/  @!P3 IMAD.MOV.U32 R17, RZ, RZ, R7 ;  /* 0x000000ffff11b224 */ /* 0x000fe200078e0007 */
[----:B------:R-:W-:-:S04]  /*0530*/  ISETP.GE.U32.AND P1, PT, R8, 0x2, PT ;  /* 0x000000020800780c */ /* 0x000fc80003f26070 */
[----:B------:R-:W-:Y:S01]  /*0540*/  SEL R19, R19, 0x2, P1 ;  /* 0x0000000213137807 */ /* 0x000fe20000800000 */
[----:B------:R0:W3:Y:S01]  /*0550*/  @!UP1 SYNCS.EXCH.64 URZ, [UR6+0x38], UR4 ;  /* 0x00003804063f95b2 */ /* 0x0000e20008000100 */
[----:B------:R-:W-:Y:S01]  /*0560*/  NOP ;  /* 0x0000000000007918 */ /* 0x000fe20000000000 */
[----:B---34-:R-:W-:Y:S06]  /*0570*/  BAR.SYNC.DEFER_BLOCKING 0x0 ;  /* 0x0000000000007b1d */ /* 0x018fec0000010000 */
[----:B------:R-:W-:Y:S05]  /*0580*/  @!P2 BRA `(.L_x_3) ;  /* 0x0000003c0098a947 */ /* 0x000fea0003800000 */
[----:B------:R-:W-:-:S13]  /*0590*/  ISETP.GT.U32.AND P0, PT, R8, 0x1, PT ;  /* 0x000000010800780c */ /* 0x000fda0003f04070 */
[----:B0-----:R-:W-:Y:S05]  /*05a0*/  @P0 EXIT ;  /* 0x000000000000094d */ /* 0x001fea0003800000 */
[----:B------:R-:W-:Y:S01]  /*05b0*/  ULDC.64 UR4, c[0x0][0x650] ;  /* 0x0001940000047ab9 */ /* 0x000fe20000000a00 */
[----:B------:R-:W-:Y:S01]  /*05c0*/  PRMT R0, RZ, 0x7610, R0 ;  /* 0x00007610ff007816 */ /* 0x000fe20000000000 */
[----:B------:R-:W-:Y:S01]  /*05d0*/  IMAD.MOV.U32 R58, RZ, RZ, -0x1 ;  /* 0xffffffffff3a7424 */ /* 0x000fe200078e00ff */
[----:B------:R-:W-:Y:S01]  /*05e0*/  ISETP.GE.U32.AND P0, PT, R16, UR4, PT ;  /* 0x0000000410007c0c */ /* 0x000fe2000bf06070 */
[----:B------:R-:W-:Y:S02]  /*05f0*/  IMAD.MOV.U32 R59, RZ, RZ, -0x1 ;  /* 0xffffffffff3b7424 */ /* 0x000fe400078e00ff */
[----:B------:R-:W-:Y:S01]  /*0600*/  IMAD.MOV.U32 R57, RZ, RZ, -0x1 ;  /* 0xffffffffff397424 */ /* 0x000fe200078e00ff */
[----:B------:R-:W-:-:S13]  /*0610*/  ISETP.GE.U32.AND.EX P0, PT, R17, UR5, PT, P0 ;  /* 0x0000000511007c0c */ /* 0x000fda000bf06100 */
[----:B------:R-:W-:Y:S05]  /*0620*/  @P0 BRA `(.L_x_4) ;  /* 0x0000000400540947 */ /* 0x000fea0003800000 */
[----:B------:R-:W0:Y:S01]  /*0630*/  LDC.64 R14, c[0x0][0x628] ;  /* 0x00018a00ff0e7b82 */ /* 0x000e220000000a00 */
[----:B------:R-:W-:Y:S02]  /*0640*/  IMAD.MOV.U32 R6, RZ, RZ, R16 ;  /* 0x000000ffff067224 */ /* 0x000fe400078e0010 */
[----:B------:R-:W-:-:S05]  /*0650*/  IMAD.MOV.U32 R7, RZ, RZ, R17 ;  /* 0x000000ffff077224 */ /* 0x000fca00078e0011 */
[----:B------:R-:W1:Y:S08]  /*0660*/  LDC R0, c[0x0][0x630] ;  /* 0x00018c00ff007b82 */ /* 0x000e700000000800 */
[----:B------:R-:W2:Y:S01]  /*0670*/  LDC.64 R20, c[0x0][0x620] ;  /* 0x00018800ff147b82 */ /* 0x000ea20000000a00 */
[----:B0-----:R-:W-:-:S04]  /*0680*/  ISETP.NE.U32.AND P0, PT, R14, RZ, PT ;  /* 0x000000ff0e00720c */ /* 0x001fc80003f05070 */
[----:B------:R-:W-:-:S13]  /*0690*/  ISETP.NE.AND.EX P0, PT, R15, RZ, PT, P0 ;  /* 0x000000ff0f00720c */ /* 0x000fda0003f05300 */
[----:B-12---:R-:W-:Y:S05]  /*06a0*/  @!P0 BRA `(.L_x_5) ;  /* 0x0000000000288947 */ /* 0x006fea0003800000 */
[----:B------:R-:W0:Y:S02]  /*06b0*/  LDC R11, c[0x0][0x634] ;  /* 0x00018d00ff0b7b82 */ /* 0x000e240000000800 */
[----:B0-----:R-:W-:-:S05]  /*06c0*/  IADD3 R11, P0, R16, R11, RZ ;  /* 0x0000000b100b7210 */ /* 0x001fca0007f1e0ff */
[----:B------:R-:W-:-:S04]  /*06d0*/  IMAD.X R13, RZ, RZ, R17, P0 ;  /* 0x000000ffff0d7224 */ /* 0x000fc800000e0611 */
[----:B------:R-:W-:-:S04]  /*06e0*/  IMAD.WIDE.U32 R6, R13, R14, RZ ;  /* 0x0000000e0d067225 */ /* 0x000fc800078e00ff */
[----:B------:R-:W-:-:S04]  /*06f0*/  IMAD.WIDE.U32 R8, P0, R11, R15, R6 ;  /* 0x0000000f0b087225 */ /* 0x000fc80007800006 */
[----:B------:R-:W-:-:S04]  /*0700*/  IMAD.WIDE.U32 R6, R11, R14, RZ ;  /* 0x0000000e0b067225 */ /* 0x000fc800078e00ff */
[----:B------:R-:W-:Y:S01]  /*0710*/  IMAD.X R11, RZ, RZ, RZ, P0 ;  /* 0x000000ffff0b7224 */ /* 0x000fe200000e06ff */
[----:B------:R-:W-:Y:S01]  /*0720*/  IADD3 RZ, P0, R7, R8, RZ ;  /* 0x0000000807ff7210 */ /* 0x000fe20007f1e0ff */
[----:B------:R-:W-:-:S04]  /*0730*/  IMAD.MOV.U32 R10, RZ, RZ, R9 ;  /* 0x000000ffff0a7224 */ /* 0x000fc800078e0009 */
[----:B------:R-:W-:-:S08]  /*0740*/  IMAD.WIDE.U32.X R6, R13, R15, R10, P0 ;  /* 0x0000000f0d067225 */ /* 0x000fd000000e040a */
.L_x_5:
[-CC-:B------:R-:W-:Y:S01]  /*0750*/  SHF.R.U64 R57, R6, R0.reuse, R7.reuse ;  /* 0x0000000006397219 */ /* 0x180fe20000001207 */
[----:B------:R-:W0:Y:S01]  /*0760*/  LDC R10, c[0x0][0x618] ;  /* 0x00018600ff0a7b82 */ /* 0x000e220000000800 */
[----:B------:R-:W-:Y:S01]  /*0770*/  SHF.R.U32.HI R5, RZ, R0, R7 ;  /* 0x00000000ff057219 */ /* 0x000fe20000011607 */
[----:B------:R-:W-:Y:S01]  /*0780*/  ULDC UR4, c[0x0][0x150] ;  /* 0x0000540000047ab9 */ /* 0x000fe20000000800 */
[----:B------:R-:W-:Y:S02]  /*0790*/  IADD3 R9, P0, RZ, -R57, RZ ;  /* 0x80000039ff097210 */ /* 0x000fe40007f1e0ff */
[----:B------:R-:W-:-:S03]  /*07a0*/  I2FP.F32.U32 R0, R4 ;  /* 0x0000000400007245 */ /* 0x000fc60000201000 */
[----:B------:R-:W1:Y:S01]  /*07b0*/  LDC.64 R28, c[0x0][0x640] ;  /* 0x00019000ff1c7b82 */ /* 0x000e620000000a00 */
[----:B------:R-:W-:Y:S02]  /*07c0*/  IMAD.X R11, RZ, RZ, ~R5, P0 ;  /* 0x000000ffff0b7224 */ /* 0x000fe400000e0e05 */
[----:B------:R-:W-:Y:S01]  /*07d0*/  FMUL R0, R0, UR4 ;  /* 0x0000000400007c20 */ /* 0x000fe20008400000 */
[----:B------:R-:W-:Y:S01]  /*07e0*/  IMAD.WIDE.U32 R6, R9, R20, R16 ;  /* 0x0000001409067225 */ /* 0x000fe200078e0010 */
[----:B------:R-:W-:-:S03]  /*07f0*/  ULDC UR4, c[0x0][0x154] ;  /* 0x0000550000047ab9 */ /* 0x000fc60000000800 */
[----:B------:R-:W-:Y:S01]  /*0800*/  IMAD R8, R11, R20, RZ ;  /* 0x000000140b087224 */ /* 0x000fe200078e02ff */
[----:B------:R-:W2:Y:S01]  /*0810*/  LDC R5, c[0x0][0x144] ;  /* 0x00005100ff057b82 */ /* 0x000ea20000000800 */
[----:B------:R-:W3:Y:S02]  /*0820*/  F2I.U32.TRUNC.NTZ R0, R0 ;  /* 0x0000000000007305 */ /* 0x000ee4000020f000 */
[----:B------:R-:W-:-:S04]  /*0830*/  IMAD R9, R9, R21, R8 ;  /* 0x0000001509097224 */ /* 0x000fc800078e0208 */
[----:B------:R-:W-:Y:S01]  /*0840*/  IMAD.IADD R7, R7, 0x1, R9 ;  /* 0x0000000107077824 */ /* 0x000fe200078e0209 */
[----:B------:R-:W4:Y:S01]  /*0850*/  LDC R12, c[0x0][0x608] ;  /* 0x00018200ff0c7b82 */ /* 0x000f220000000800 */
[----:B------:R-:W-:-:S03]  /*0860*/  IMAD.MOV.U32 R9, RZ, RZ, -0x1 ;  /* 0xffffffffff097424 */ /* 0x000fc600078e00ff */
[-CC-:B0-----:R-:W-:Y:S02]  /*0870*/  SHF.R.U64 R20, R6, R10.reuse, R7.reuse ;  /* 0x0000000a06147219 */ /* 0x181fe40000001207 */
[----:B------:R-:W-:Y:S02]  /*0880*/  I2FP.F32.U32 R6, R3 ;  /* 0x0000000300067245 */ /* 0x000fe40000201000 */
[----:B------:R-:W0:Y:S01]  /*0890*/  LDC R26, c[0x0][0x658] ;  /* 0x00019600ff1a7b82 */ /* 0x000e220000000800 */
[----:B-1----:R-:W-:Y:S01]  /*08a0*/  ISETP.NE.U32.AND P0, PT, R28, RZ, PT ;  /* 0x000000ff1c00720c */ /* 0x002fe20003f05070 */
[----:B---3--:R-:W-:Y:S01]  /*08b0*/  IMAD.MOV R8, RZ, RZ, -R0 ;  /* 0x000000ffff087224 */ /* 0x008fe200078e0a00 */
[----:B------:R-:W-:Y:S01]  /*08c0*/  SHF.R.U32.HI R7, RZ, R10, R7 ;  /* 0x0000000aff077219 */ /* 0x000fe20000011607 */
[----:B------:R-:W-:Y:S01]  /*08d0*/  FMUL R6, R6, UR4 ;  /* 0x0000000406067c20 */ /* 0x000fe20008400000 */
[----:B------:R-:W-:-:S03]  /*08e0*/  ISETP.NE.AND.EX P0, PT, R29, RZ, PT, P0 ;  /* 0x000000ff1d00720c */ /* 0x000fc60003f05300 */
[----:B------:R-:W1:Y:S01]  /*08f0*/  LDC R14, c[0x0][0x148] ;  /* 0x00005200ff0e7b82 */ /* 0x000e620000000800 */
[----:B--2---:R-:W-:-:S07]  /*0900*/  IMAD R0, R5, R8, R4 ;  /* 0x0000000805007224 */ /* 0x004fce00078e0204 */
[----:B------:R-:W2:Y:S01]  /*0910*/  LDC R24, c[0x0][0x600] ;  /* 0x00018000ff187b82 */ /* 0x000ea20000000800 */
[-CC-:B----4-:R-:W-:Y:S02]  /*0920*/  SHF.R.U64 R30, R20, R12.reuse, R7.reuse ;  /* 0x0000000c141e7219 */ /* 0x190fe40000001207 */
[----:B------:R-:W-:Y:S01]  /*0930*/  SHF.R.U32.HI R5, RZ, R12, R7 ;  /* 0x0000000cff057219 */ /* 0x000fe20000011607 */
[----:B------:R-:W-:Y:S01]  /*0940*/  IMAD.MOV.U32 R7, RZ, RZ, 0x1 ;  /* 0x00000001ff077424 */ /* 0x000fe200078e00ff */
[----:B------:R3:W4:Y:S03]  /*0950*/  F2I.U32.TRUNC.NTZ R12, R6 ;  /* 0x00000006000c7305 */ /* 0x000726000020f000 */
[----:B------:R-:W1:Y:S01]  /*0960*/  LDC R15, c[0x0][0x648] ;  /* 0x00019200ff0f7b82 */ /* 0x000e620000000800 */
[-C--:B0-----:R-:W-:Y:S02]  /*0970*/  SHF.L.U32 R4, R9, R26.reuse, RZ ;  /* 0x0000001a09047219 */ /* 0x081fe400000006ff */
[----:B------:R-:W-:-:S02]  /*0980*/  SHF.R.U64 R32, R30, R26, R5 ;  /* 0x0000001a1e207219 */ /* 0x000fc40000001205 */
[----:B------:R-:W-:Y:S02]  /*0990*/  LOP3.LUT R11, RZ, R4, RZ, 0x33, !PT ;  /* 0x00000004ff0b7212 */ /* 0x000fe400078e33ff */
[-C--:B------:R-:W-:Y:S01]  /*09a0*/  SHF.R.U32.HI R5, RZ, R26.reuse, R5 ;  /* 0x0000001aff057219 */ /* 0x080fe20000011605 */
[----:B------:R-:W0:Y:S01]  /*09b0*/  LDC R21, c[0x0][0x638] ;  /* 0x00018e00ff157b82 */ /* 0x000e220000000800 */
[----:B------:R-:W-:Y:S01]  /*09c0*/  SHF.L.U32 R10, R7, R26, RZ ;  /* 0x0000001a070a7219 */ /* 0x000fe200000006ff */
[----:B------:R-:W-:-:S06]  /*09d0*/  IMAD.MOV.U32 R4, RZ, RZ, R32 ;  /* 0x000000ffff047224 */ /* 0x000fcc00078e0020 */
[----:B------:R-:W0:Y:S01]  /*09e0*/  LDC R58, c[0x0][0x610] ;  /* 0x00018400ff3a7b82 */ /* 0x000e220000000800 */
[----:B---34-:R-:W-:Y:S05]  /*09f0*/  @!P0 BRA `(.L_x_6) ;  /* 0x0000000000288947 */ /* 0x018fea0003800000 */
[----:B------:R-:W3:Y:S02]  /*0a00*/  LDC R9, c[0x0][0x64c] ;  /* 0x00019300ff097b82 */ /* 0x000ee40000000800 */
[----:B---3--:R-:W-:-:S05]  /*0a10*/  IADD3 R9, P0, R32, R9, RZ ;  /* 0x0000000920097210 */ /* 0x008fca0007f1e0ff */
        /* <DEDUP_REMOVED lines=8> */
.L_x_6:
[----:B-1----:R-:W-:Y:S01]  /*0aa0*/  SHF.R.U64 R4, R4, R15, R5 ;  /* 0x0000000f04047219 */ /* 0x002fe20000001205 */
[----:B--2---:R-:W-:Y:S01]  /*0ab0*/  VIADD R5, R24, 0xffffffff ;  /* 0xffffffff18057836 */ /* 0x004fe20000000000 */
[----:B------:R-:W-:Y:S01]  /*0ac0*/  LOP3.LUT R11, R30, R11, RZ, 0xc0, !PT ;  /* 0x0000000b1e0b7212 */ /* 0x000fe200078ec0ff */
[----:B------:R-:W-:Y:S02]  /*0ad0*/  IMAD.MOV R12, RZ, RZ, -R12 ;  /* 0x000000ffff0c7224 */ /* 0x000fe400078e0a0c */
[----:B------:R-:W-:Y:S01]  /*0ae0*/  IMAD.MOV R6, RZ, RZ, -R4 ;  /* 0x000000ffff067224 */ /* 0x000fe200078e0a04 */
[----:B------:R-:W-:Y:S01]  /*0af0*/  LOP3.LUT R5, R20, R5, RZ, 0xc0, !PT ;  /* 0x0000000514057212 */ /* 0x000fe200078ec0ff */
[----:B------:R-:W-:Y:S02]  /*0b00*/  @P3 IMAD R0, R14, R12, R3 ;  /* 0x0000000c0e003224 */ /* 0x000fe400078e0203 */
[----:B------:R-:W-:Y:S02]  /*0b10*/  IMAD R11, R10, R4, R11 ;  /* 0x000000040a0b7224 */ /* 0x000fe400078e020b */
[----:B0-----:R-:W-:-:S02]  /*0b20*/  IMAD R3, R6, R21, R32 ;  /* 0x0000001506037224 */ /* 0x001fc400078e0220 */
[----:B------:R-:W-:Y:S02]  /*0b30*/  IMAD R58, R11, R58, R0 ;  /* 0x0000003a0b3a7224 */ /* 0x000fe400078e0200 */
[----:B------:R-:W-:Y:S02]  /*0b40*/  IMAD R3, R3, R24, R5 ;  /* 0x0000001803037224 */ /* 0x000fe400078e0205 */
[----:B------:R-:W-:-:S03]  /*0b50*/  IMAD.MOV.U32 R0, RZ, RZ, 0x1 ;  /* 0x00000001ff007424 */ /* 0x000fc600078e00ff */
[----:B------:R-:W-:Y:S02]  /*0b60*/  SEL R59, R3, R58, !P3 ;  /* 0x0000003a033b7207 */ /* 0x000fe40005800000 */
[----:B------:R-:W-:-:S07]  /*0b70*/  SEL R58, R58, R3, !P3 ;  /* 0x000000033a3a7207 */ /* 0x000fce0005800000 */
.L_x_4:
[----:B------:R-:W-:-:S08]  /*0b80*/  NOP ;  /* 0x0000000000007918 */ /* 0x000fd00000000000 */
[----:B------:R-:W0:Y:S02]  /*0b90*/  USETMAXREG.TRY_ALLOC.CTAPOOL UP0, 0xe8 ;  /* 0x000000e8000079c8 */ /* 0x000e240008000600 */
[----:B0-----:R-:W-:-:S13]  /*0ba0*/  PLOP3.LUT P0, PT, PT, PT, UP0, 0x80, 0x0 ;  /* 0x000000000000781c */ /* 0x001fda0003f0f008 */
[----:B------:R-:W-:Y:S05]  /*0bb0*/  @!P0 BRA `(.L_x_4) ;  /* 0xfffffffc00f08947 */ /* 0x000fea000383ffff */
[----:B------:R-:W-:Y:S01]  /*0bc0*/  ULDC.64 UR4, c[0x0][0x598] ;  /* 0x0001660000047ab9 */ /* 0x000fe20000000a00 */
[----:B------:R-:W-:Y:S01]  /*0bd0*/  ULDC.64 UR36, c[0x0][0x208] ;  /* 0x0000820000247ab9 */ /* 0x000fe20000000a00 */
[----:B------:R-:W-:-:S04]  /*0be0*/  ISETP.NE.U32.AND P0, PT, RZ, UR4, PT ;  /* 0x00000004ff007c0c */ /* 0x000fc8000bf05070 */
[----:B------:R-:W-:-:S13]  /*0bf0*/  ISETP.NE.AND.EX P0, PT, RZ, UR5, PT, P0 ;  /* 0x00000005ff007c0c */ /* 0x000fda000bf05300 */
[----:B------:R-:W-:Y:S05]  /*0c00*/  @!P0 BRA `(.L_x_7) ;  /* 0x00000000001c8947 */ /* 0x000fea0003800000 */
[----:B------:R-:W0:Y:S02]  /*0c10*/  LDC.64 R4, c[0x0][0x598] ;  /* 0x00016600ff047b82 */ /* 0x000e240000000a00 */
[----:B0-----:R-:W2:Y:S02]  /*0c20*/  LDG.E.64 R4, desc[UR36][R4.64] ;  /* 0x0000002404047981 */ /* 0x001ea4000c1e1b00 */
[----:B--2---:R-:W-:-:S04]  /*0c30*/  ISETP.NE.U32.AND P0, PT, R4, RZ, PT ;  /* 0x000000ff0400720c */ /* 0x004fc80003f05070 */
[----:B------:R-:W-:-:S13]  /*0c40*/  ISETP.NE.AND.EX P0, PT, R5, RZ, PT, P0 ;  /* 0x000000ff0500720c */ /* 0x000fda0003f05300 */
[----:B------:R-:W-:Y:S05]  /*0c50*/  @!P0 BRA `(.L_x_7) ;  /* 0x0000000000088947 */ /* 0x000fea0003800000 */
[----:B------:R0:W5:Y:S01]  /*0c60*/  LD.E R23, desc[UR36][R4.64] ;  /* 0x0000002404177980 */ /* 0x000162000c101900 */
[----:B------:R-:W-:Y:S05]  /*0c70*/  BRA `(.L_x_8) ;  /* 0x0000000000247947 */ /* 0x000fea0003800000 */
.L_x_7:
[----:B------:R-:W-:Y:S02]  /*0c80*/  ULDC.64 UR4, c[0x0][0x588] ;  /* 0x0001620000047ab9 */ /* 0x000fe40000000a00 */
[----:B------:R-:W-:-:S04]  /*0c90*/  ISETP.NE.U32.AND P0, PT, RZ, UR4, PT ;  /* 0x00000004ff007c0c */ /* 0x000fc8000bf05070 */
[----:B------:R-:W-:-:S13]  /*0ca0*/  ISETP.NE.AND.EX P0, PT, RZ, UR5, PT, P0 ;  /* 0x00000005ff007c0c */ /* 0x000fda000bf05300 */
[----:B------:R-:W-:Y:S05]  /*0cb0*/  @!P0 BRA `(.L_x_9) ;  /* 0x00000000000c8947 */ /* 0x000fea0003800000 */
[----:B------:R-:W0:Y:S02]  /*0cc0*/  LDC.64 R4, c[0x0][0x588] ;  /* 0x00016200ff047b82 */ /* 0x000e240000000a00 */
[----:B0-----:R1:W5:Y:S01]  /*0cd0*/  LDG.E R23, desc[UR36][R4.64] ;  /* 0x0000002404177981 */ /* 0x001362000c1e1900 */
[----:B------:R-:W-:Y:S05]  /*0ce0*/  BRA `(.L_x_8) ;  /* 0x0000000000087947 */ /* 0x000fea0003800000 */
.L_x_9:
[----:B------:R-:W-:Y:S02]  /*0cf0*/  ULDC UR4, c[0x0][0x580] ;  /* 0x0001600000047ab9 */ /* 0x000fe40000000800 */
[----:B------:R-:W-:-:S07]  /*0d00*/  IMAD.U32 R23, RZ, RZ, UR4 ;  /* 0x00000004ff177e24 */ /* 0x000fce000f8e00ff */
.L_x_8:
[----:B------:R-:W-:Y:S02]  /*0d10*/  ULDC.64 UR4, c[0x0][0x5a0] ;  /* 0x0001680000047ab9 */ /* 0x000fe40000000a00 */
[----:B------:R-:W-:-:S04]  /*0d20*/  ISETP.NE.U32.AND P0, PT, RZ, UR4, PT ;  /* 0x00000004ff007c0c */ /* 0x000fc8000bf05070 */
[----:B------:R-:W-:-:S13]  /*0d30*/  ISETP.NE.AND.EX P0, PT, RZ, UR5, PT, P0 ;  /* 0x00000005ff007c0c */ /* 0x000fda000bf05300 */
[----:B------:R-:W-:Y:S05]  /*0d40*/  @!P0 BRA `(.L_x_10) ;  /* 0x00000000001c8947 */ /* 0x000fea0003800000 */
[----:B01----:R-:W0:Y:S02]  /*0d50*/  LDC.64 R4, c[0x0][0x5a0] ;  /* 0x00016800ff047b82 */ /* 0x003e240000000a00 */
[----:B0-----:R-:W2:Y:S02]  /*0d60*/  LDG.E.64 R4, desc[UR36][R4.64] ;  /* 0x0000002404047981 */ /* 0x001ea4000c1e1b00 */
[----:B--2---:R-:W-:-:S04]  /*0d70*/  ISETP.NE.U32.AND P0, PT, R4, RZ, PT ;  /* 0x000000ff0400720c */ /* 0x004fc80003f05070 */
[----:B------:R-:W-:-:S13]  /*0d80*/  ISETP.NE.AND.EX P0, PT, R5, RZ, PT, P0 ;  /* 0x000000ff0500720c */ /* 0x000fda0003f05300 */
[----:B------:R-:W-:Y:S05]  /*0d90*/  @!P0 BRA `(.L_x_10) ;  /* 0x0000000000088947 */ /* 0x000fea0003800000 */
[----:B------:R0:W5:Y:S01]  /*0da0*/  LD.E R56, desc[UR36][R4.64] ;  /* 0x0000002404387980 */ /* 0x000162000c101900 */
[----:B------:R-:W-:Y:S05]  /*0db0*/  BRA `(.L_x_11) ;  /* 0x0000000000247947 */ /* 0x000fea0003800000 */
.L_x_10:
[----:B------:R-:W-:Y:S02]  /*0dc0*/  ULDC.64 UR4, c[0x0][0x590] ;  /* 0x0001640000047ab9 */ /* 0x000fe40000000a00 */
[----:B------:R-:W-:-:S04]  /*0dd0*/  ISETP.NE.U32.AND P0, PT, RZ, UR4, PT ;  /* 0x00000004ff007c0c */ /* 0x000fc8000bf05070 */
[----:B------:R-:W-:-:S13]  /*0de0*/  ISETP.NE.AND.EX P0, PT, RZ, UR5, PT, P0 ;  /* 0x00000005ff007c0c */ /* 0x000fda000bf05300 */
[----:B------:R-:W-:Y:S05]  /*0df0*/  @!P0 BRA `(.L_x_12) ;  /* 0x00000000000c8947 */ /* 0x000fea0003800000 */
[----:B01----:R-:W0:Y:S02]  /*0e00*/  LDC.64 R4, c[0x0][0x590] ;  /* 0x00016400ff047b82 */ /* 0x003e240000000a00 */
[----:B0-----:R1:W5:Y:S01]  /*0e10*/  LDG.E R56, desc[UR36][R4.64] ;  /* 0x0000002404387981 */ /* 0x001362000c1e1900 */
[----:B------:R-:W-:Y:S05]  /*0e20*/  BRA `(.L_x_11) ;  /* 0x0000000000087947 */ /* 0x000fea0003800000 */
.L_x_12:
[----:B------:R-:W-:Y:S02]  /*0e30*/  ULDC UR4, c[0x0][0x584] ;  /* 0x0001610000047ab9 */ /* 0x000fe40000000800 */
[----:B------:R-:W-:-:S07]  /*0e40*/  IMAD.U32 R56, RZ, RZ, UR4 ;  /* 0x00000004ff387e24 */ /* 0x000fce000f8e00ff */
.L_x_11:
[----:B------:R-:W-:-:S13]  /*0e50*/  LOP3.LUT P0, RZ, R0, 0xff, RZ, 0xc0, !PT ;  /* 0x000000ff00ff7812 */ /* 0x000fda000780c0ff */
[----:B------:R-:W-:Y:S05]  /*0e60*/  @!P0 EXIT ;  /* 0x000000000000894d */ /* 0x000fea0003800000 */
[----:B------:R-:W-:Y:S01]  /*0e70*/  ULDC UR4, c[0x0][0x28c] ;  /* 0x0000a30000047ab9 */ /* 0x000fe20000000800 */
[----:B------:R-:W-:Y:S01]  /*0e80*/  LOP3.LUT R62, R19, 0x1, RZ, 0xfc, !PT ;  /* 0x00000001133e7812 */ /* 0x000fe200078efcff */
[----:B------:R-:W-:Y:S01]  /*0e90*/  UIADD3 UR4, UR4, 0x1f, URZ ;  /* 0x0000001f04047890 */ /* 0x000fe2000fffe03f */
[----:B------:R-:W-:Y:S01]  /*0ea0*/  UMOV UR38, URZ ;  /* 0x0000003f00267c82 */ /* 0x000fe20008000000 */
[----:B------:R-:W-:Y:S02]  /*0eb0*/  UMOV UR39, URZ ;  /* 0x0000003f00277c82 */ /* 0x000fe40008000000 */
[----:B------:R-:W-:-:S04]  /*0ec0*/  USHF.R.S32.HI UR5, URZ, 0x1f, UR4 ;  /* 0x0000001f3f057899 */ /* 0x000fc80008011404 */
[----:B------:R-:W-:-:S04]  /*0ed0*/  ULEA.HI UR5, UR5, UR4, URZ, 0x5 ;  /* 0x0000000405057291 */ /* 0x000fc8000f8f283f */
[----:B------:R-:W-:-:S12]  /*0ee0*/  USHF.R.S32.HI UR40, URZ, 0x5, UR5 ;  /* 0x000000053f287899 */ /* 0x000fd80008011405 */
.L_x_94:
[----:B------:R-:W-:Y:S01]  /*0ef0*/  LOP3.LUT R0, R18, 0x80, RZ, 0xc0, !PT ;  /* 0x0000008012007812 */ /* 0x000fe200078ec0ff */
[----:B--2---:R-:W2:Y:S01]  /*0f00*/  S2UR UR7, SR_CgaCtaId ;  /* 0x00000000000779c3 */ /* 0x004ea20000008800 */
[----:B------:R-:W-:Y:S02]  /*0f10*/  UMOV UR6, 0x400 ;  /* 0x0000040000067882 */ /* 0x000fe40000000000 */
[----:B------:R-:W-:-:S06]  /*0f20*/  SHF.R.U32.HI R0, RZ, 0x7, R0 ;  /* 0x00000007ff007819 */ /* 0x000fcc0000011600 */
[----:B---3--:R-:W3:Y:S01]  /*0f30*/  SHFL.IDX PT, R0, R0, RZ, 0x1f ;  /* 0x00001fff00007589 */ /* 0x008ee200000e0000 */
[----:B--2---:R-:W-:Y:S01]  /*0f40*/  ULEA UR42, UR7, UR6, 0x18 ;  /* 0x00000006072a7291 */ /* 0x004fe2000f8ec03f */
[----:B---3--:R-:W-:-:S13]  /*0f50*/  R2UR UR4, R0 ;  /* 0x00000000000472ca */ /* 0x008fda00000e0000 */
[----:B------:R-:W-:-:S04]  /*0f60*/  ULEA.HI UR5, UR4, UR4, URZ, 0x1 ;  /* 0x0000000404057291 */ /* 0x000fc8000f8f083f */
[----:B------:R-:W-:-:S04]  /*0f70*/  ULOP3.LUT UR5, UR5, 0xffffe, URZ, 0xc0, !UPT ;  /* 0x000ffffe05057892 */ /* 0x000fc8000f8ec03f */
[----:B------:R-:W-:-:S03]  /*0f80*/  UIADD3 UR5, UR4, -UR5, URZ ;  /* 0x8000000504057290 */ /* 0x000fc6000fffe03f */
[----:B------:R-:W-:Y:S01]  /*0f90*/  ULDC UR4, c[0x0][0x28c] ;  /* 0x0000a30000047ab9 */ /* 0x000fe20000000800 */
[----:B------:R-:W-:Y:S01]  /*0fa0*/  ULEA UR5, UR5, UR42, 0xc ;  /* 0x0000002a05057291 */ /* 0x000fe2000f8e603f */
[----:B------:R-:W-:-:S03]  /*0fb0*/  ISETP.LT.AND P0, PT, RZ, UR4, PT ;  /* 0x00000004ff007c0c */ /* 0x000fc6000bf01270 */
[----:B------:R-:W-:-:S04]  /*0fc0*/  UIADD3 UR5, UR5, 0x100, URZ ;  /* 0x0000010005057890 */ /* 0x000fc8000fffe03f */
[----:B------:R-:W-:-:S04]  /*0fd0*/  USHF.R.U32.HI UR5, URZ, 0x4, UR5 ;  /* 0x000000043f057899 */ /* 0x000fc80008011605 */
[----:B------:R-:W-:Y:S02]  /*0fe0*/  ULOP3.LUT UR41, UR5, 0x3fff, URZ, 0xc0, !UPT ;  /* 0x00003fff05297892 */ /* 0x000fe4000f8ec03f */
[----:B-1--45:R-:W-:Y:S10]  /*0ff0*/  @P0 BRA `(.L_x_13) ;  /* 0x0000000000400947 */ /* 0x032ff40003800000 */
[----:B------:R-:W-:Y:S01]  /*1000*/  MOV R0, 0x0 ;  /* 0x0000000000007802 */ /* 0x000fe20000000f00 */
[----:B------:R-:W-:Y:S01]  /*1010*/  ULDC.64 UR4, c[0x4][0x68] ;  /* 0x01001a0000047ab9 */ /* 0x000fe20000000a00 */
[----:B------:R-:W-:Y:S01]  /*1020*/  ULDC.64 UR6, c[0x4][0x8] ;  /* 0x0100020000067ab9 */ /* 0x000fe20000000a00 */
[----:B01----:R-:W-:Y:S01]  /*1030*/  IMAD.U32 R4, RZ, RZ, UR4 ;  /* 0x00000004ff047e24 */ /* 0x003fe2000f8e00ff */
[----:B------:R0:W1:Y:S01]  /*1040*/  LDC.64 R14, c[0x4][R0] ;  /* 0x01000000000e7b82 */ /* 0x0000620000000a00 */
[----:B------:R-:W-:Y:S01]  /*1050*/  IMAD.U32 R5, RZ, RZ, UR5 ;  /* 0x00000005ff057e24 */ /* 0x000fe2000f8e00ff */
[----:B------:R-:W-:Y:S01]  /*1060*/  ULDC.64 UR4, c[0x4][0x70] ;  /* 0x01001c0000047ab9 */ /* 0x000fe20000000a00 */
[----:B------:R-:W-:Y:S02]  /*1070*/  IMAD.U32 R10, RZ, RZ, UR6 ;  /* 0x00000006ff0a7e24 */ /* 0x000fe4000f8e00ff */
[----:B------:R-:W-:Y:S02]  /*1080*/  IMAD.U32 R6, RZ, RZ, UR4 ;  /* 0x00000004ff067e24 */ /* 0x000fe4000f8e00ff */
[----:B------:R-:W-:-:S02]  /*1090*/  IMAD.U32 R7, RZ, RZ, UR5 ;  /* 0x00000005ff077e24 */ /* 0x000fc4000f8e00ff */
[----:B------:R-:W-:Y:S02]  /*10a0*/  IMAD.U32 R11, RZ, RZ, UR7 ;  /* 0x00000007ff0b7e24 */ /* 0x000fe4000f8e00ff */
[----:B------:R-:W-:Y:S02]  /*10b0*/  IMAD.MOV.U32 R8, RZ, RZ, 0x1e1 ;  /* 0x000001e1ff087424 */ /* 0x000fe400078e00ff */
[----:B------:R-:W-:Y:S02]  /*10c0*/  IMAD.MOV.U32 R12, RZ, RZ, 0x1 ;  /* 0x00000001ff0c7424 */ /* 0x000fe400078e00ff */
[----:B0-----:R-:W-:-:S07]  /*10d0*/  IMAD.MOV.U32 R13, RZ, RZ, RZ ;  /* 0x000000ffff0d7224 */ /* 0x001fce00078e00ff */
[----:B------:R-:W-:-:S07]  /*10e0*/  LEPC R20, `(.L_x_13) ;  /* 0x000000001014794e */ /* 0x000fce0000000000 */
[----:B-1---5:R-:W-:Y:S05]  /*10f0*/  CALL.ABS.NOINC R14 ;  /* 0x000000000e007343 */ /* 0x022fea0003c00000 */
.L_x_13:
[----:B------:R-:W-:-:S13]  /*1100*/  ISETP.NE.AND P0, PT, R62, 0x3, PT ;  /* 0x000000033e00780c */ /* 0x000fda0003f05270 */
[----:B------:R-:W-:Y:S05]  /*1110*/  @!P0 BRA `(.L_x_14) ;  /* 0x0000000000048947 */ /* 0x000fea0003800000 */
[----:B------:R-:W-:Y:S01]  /*1120*/  BPT.TRAP 0x1 ;  /* 0x000000040000795c */ /* 0x000fe20000300000 */
.L_x_14:
[----:B------:R-:W-:Y:S02]  /*1130*/  IMAD.U32 R3, RZ, RZ, UR39 ;  /* 0x00000027ff037e24 */ /* 0x000fe4000f8e00ff */
[----:B------:R-:W-:-:S03]  /*1140*/  IMAD.U32 R0, RZ, RZ, UR38 ;  /* 0x00000026ff007e24 */ /* 0x000fc6000f8e00ff */
[----:B------:R-:W-:Y:S02]  /*1150*/  LEA R3, R3, UR42, 0x3 ;  /* 0x0000002a03037c11 */ /* 0x000fe4000f8e18ff */
[----:B------:R-:W-:-:S04]  /*1160*/  SHF.L.U32 R0, R0, 0x1f, RZ ;  /* 0x0000001f00007819 */ /* 0x000fc800000006ff */
[----:B------:R2:W3:Y:S01]  /*1170*/  SYNCS.PHASECHK.TRANS64.TRYWAIT P1, [R3+URZ], R0 ;  /* 0x00000000030075a7 */ /* 0x0004e2000802017f */
[----:B------:R-:W-:Y:S05]  /*1180*/  @!P0 BRA `(.L_x_15) ;  /* 0x0000000000048947 */ /* 0x000fea0003800000 */
[----:B------:R-:W-:Y:S01]  /*1190*/  BPT.TRAP 0x1 ;  /* 0x000000040000795c */ /* 0x000fe20000300000 */
.L_x_15:
[----:B---3--:R-:W-:Y:S05]  /*11a0*/  @P1 BRA `(.L_x_16) ;  /* 0x0000000000081947 */ /* 0x008fea0003800000 */
[----:B------:R-:W3:Y:S02]  /*11b0*/  SYNCS.PHASECHK.TRANS64.TRYWAIT P1, [R3+URZ], R0 ;  /* 0x00000000030075a7 */ /* 0x000ee4000802017f */
[----:B---3--:R-:W-:Y:S05]  /*11c0*/  @!P1 BRA `(.L_x_17) ;  /* 0x0000004400d09947 */ /* 0x008fea0003800000 */
.L_x_16:
[----:B------:R-:W-:-:S04]  /*11d0*/  UISETP.LT.AND UP0, UPT, UR40, 0x1, UPT ;  /* 0x000000012800788c */ /* 0x000fc8000bf01270 */
[----:B------:R-:W-:-:S04]  /*11e0*/  USEL UR4, UR40, 0x1, UP0 ;  /* 0x0000000128047887 */ /* 0x000fc80008000000 */
[----:B------:R-:W-:-:S06]  /*11f0*/  UIADD3 UR4, UR40, -UR4, URZ ;  /* 0x8000000428047290 */ /* 0x000fcc000fffe03f */
[----:B--23--:R-:W-:Y:S01]  /*1200*/  IMAD.U32 R0, RZ, RZ, UR4 ;  /* 0x00000004ff007e24 */ /* 0x00cfe2000f8e00ff */
[----:B------:R-:W-:Y:S05]  /*1210*/  WARPSYNC.ALL ;  /* 0x0000000000007948 */ /* 0x000fea0003800000 */
[----:B------:R-:W-:Y:S01]  /*1220*/  ISETP.GE.AND P1, PT, R0, 0x1, PT ;  /* 0x000000010000780c */ /* 0x000fe20003f26270 */
[----:B------:R-:W-:Y:S01]  /*1230*/  UIADD3 UR4, UR42, 0x4100, URZ ;  /* 0x000041002a047890 */ /* 0x000fe2000fffe03f */
[----:B------:R-:W-:Y:S01]  /*1240*/  WARPGROUP.ARRIVE ;  /* 0x00000000000079c5 */ /* 0x000fe20000000000 */
[----:B------:R-:W-:Y:S02]  /*1250*/  ULOP3.LUT UR41, UR41, 0x10000, URZ, 0xfc, !UPT ;  /* 0x0001000029297892 */ /* 0x000fe4000f8efc3f */
[----:B------:R-:W-:Y:S01]  /*1260*/  USHF.R.U32.HI UR4, URZ, 0x4, UR4 ;  /* 0x000000043f047899 */ /* 0x000fe20008011604 */
[----:B------:R-:W-:Y:S01]  /*1270*/  UMOV UR5, 0x80000020 ;  /* 0x8000002000057882 */ /* 0x000fe20000000000 */
[----:B------:R-:W-:-:S02]  /*1280*/  UMOV UR7, 0x80000020 ;  /* 0x8000002000077882 */ /* 0x000fc40000000000 */
[----:B------:R-:W-:-:S04]  /*1290*/  ULOP3.LUT UR4, UR4, 0x3fff, URZ, 0xc0, !UPT ;  /* 0x00003fff04047892 */ /* 0x000fc8000f8ec03f */
[----:B------:R-:W-:Y:S02]  /*12a0*/  ULOP3.LUT UR10, UR4, 0x10000, URZ, 0xfc, !UPT ;  /* 0x00010000040a7892 */ /* 0x000fe4000f8efc3f */
[----:B------:R-:W-:Y:S02]  /*12b0*/  ULEA UR4, UR39, UR41, 0x9 ;  /* 0x0000002927047291 */ /* 0x000fe4000f8e483f */
[----:B------:R-:W-:-:S09]  /*12c0*/  ULEA UR6, UR39, UR10, 0x8 ;  /* 0x0000000a27067291 */ /* 0x000fd2000f8e403f */
[----:B------:R-:W-:Y:S01]  /*12d0*/  HGMMA.64x64x16.F32.BF16 R24, gdesc[UR4], RZ, !UPT, gsb0 ;  /* 0x00e00000041879f0 */ /* 0x000fe2000c0018ff */
[----:B------:R-:W-:Y:S02]  /*12e0*/  UIADD3 UR4, UR4, 0x2, URZ ;  /* 0x0000000204047890 */ /* 0x000fe4000fffe03f */
[----:B------:R-:W-:Y:S01]  /*12f0*/  UIADD3 UR6, UR6, 0x2, URZ ;  /* 0x0000000206067890 */ /* 0x000fe2000fffe03f */
[----:B------:R-:W-:Y:S01]  /*1300*/  UMOV UR5, 0x80000020 ;  /* 0x8000002000057882 */ /* 0x000fe20000000000 */
[----:B------:R-:W-:Y:S01]  /*1310*/  UMOV UR7, 0x80000020 ;  /* 0x8000002000077882 */ /* 0x000fe20000000000 */
[----:B------:R-:W-:Y:S02]  /*1320*/  WARPGROUP.DEPBAR.LE gsb0, 0x0 ;  /* 0x00008000000079c5 */ /* 0x000fe40000010000 */
[----:B------:R-:W-:-:S06]  /*1330*/  WARPGROUP.ARRIVE ;  /* 0x00000000000079c5 */ /* 0x000fcc0000000000 */
[----:B------:R-:W-:Y:S03]  /*1340*/  HGMMA.64x64x16.F32.BF16 R24, gdesc[UR4], R24, gsb0 ;  /* 0x00e00000041879f0 */ /* 0x000fe60008001818 */
[----:B------:R-:W-:Y:S02]  /*1350*/  WARPGROUP.DEPBAR.LE gsb0, 0x0 ;  /* 0x00008000000079c5 */ /* 0x000fe40000010000 */
[----:B------:R-:W-:Y:S05]  /*1360*/  @!P1 BRA `(.L_x_18) ;  /* 0x0000000000d89947 */ /* 0x000fea0003800000 */
[----:B------:R-:W-:Y:S02]  /*1370*/  UIADD3 UR4, UR39, 0x1, URZ ;  /* 0x0000000127047890 */ /* 0x000fe4000fffe03f */
[----:B------:R-:W-:Y:S02]  /*1380*/  UMOV UR9, UR39 ;  /* 0x0000002700097c82 */ /* 0x000fe40008000000 */
[----:B------:R-:W-:-:S04]  /*1390*/  UISETP.NE.AND UP0, UPT, UR4, 0x2, UPT ;  /* 0x000000020400788c */ /* 0x000fc8000bf05270 */
[----:B------:R-:W-:Y:S02]  /*13a0*/  USEL UR5, URZ, 0x1, UP0 ;  /* 0x000000013f057887 */ /* 0x000fe40008000000 */
[----:B------:R-:W-:Y:S02]  /*13b0*/  USEL UR8, UR4, URZ, UP0 ;  /* 0x0000003f04087287 */ /* 0x000fe40008000000 */
[----:B------:R-:W-:-:S06]  /*13c0*/  ULOP3.LUT UR5, UR38, UR5, URZ, 0x3c, !UPT ;  /* 0x0000000526057292 */ /* 0x000fcc000f8e3c3f */
[----:B01----:R-:W-:-:S07]  /*13d0*/  IMAD.U32 R5, RZ, RZ, UR5 ;  /* 0x00000005ff057e24 */ /* 0x003fce000f8e00ff */
.L_x_25:
[----:B01----:R-:W-:Y:S05]  /*13e0*/  @!P0 BRA `(.L_x_19) ;  /* 0x0000000000048947 */ /* 0x003fea0003800000 */
[----:B------:R-:W-:Y:S01]  /*13f0*/  BPT.TRAP 0x1 ;  /* 0x000000040000795c */ /* 0x000fe20000300000 */
.L_x_19:
[----:B------:R-:W0:Y:S01]  /*1400*/  S2UR UR5, SR_CgaCtaId ;  /* 0x00000000000579c3 */ /* 0x000e220000008800 */
[----:B------:R-:W-:Y:S01]  /*1410*/  UMOV UR4, 0x400 ;  /* 0x0000040000047882 */ /* 0x000fe20000000000 */
[----:B------:R-:W-:Y:S01]  /*1420*/  SHF.L.U32 R3, R5, 0x1f, RZ ;  /* 0x0000001f05037819 */ /* 0x000fe200000006ff */
[----:B0-----:R-:W-:-:S04]  /*1430*/  ULEA UR11, UR5, UR4, 0x18 ;  /* 0x00000004050b7291 */ /* 0x001fc8000f8ec03f */
[----:B------:R-:W-:-:S09]  /*1440*/  ULEA UR4, UR8, UR11, 0x3 ;  /* 0x0000000b08047291 */ /* 0x000fd2000f8e183f */
[----:B------:R0:W1:Y:S01]  /*1450*/  SYNCS.PHASECHK.TRANS64.TRYWAIT P1, [UR4], R3 ;  /* 0x00000003ff0075a7 */ /* 0x0000620008020144 */
[----:B------:R-:W-:Y:S05]  /*1460*/  @!P0 BRA `(.L_x_20) ;  /* 0x0000000000048947 */ /* 0x000fea0003800000 */
[----:B------:R-:W-:Y:S01]  /*1470*/  BPT.TRAP 0x1 ;  /* 0x000000040000795c */ /* 0x000fe20000300000 */
.L_x_20:
[----:B-1----:R-:W-:Y:S05]  /*1480*/  @P1 BRA `(.L_x_21) ;  /* 0x0000000000081947 */ /* 0x002fea0003800000 */
[----:B------:R-:W1:Y:S02]  /*1490*/  SYNCS.PHASECHK.TRANS64.TRYWAIT P1, [UR4], R3 ;  /* 0x00000003ff0075a7 */ /* 0x000e640008020144 */
[----:B-1----:R-:W-:Y:S05]  /*14a0*/  @!P1 BRA `(.L_x_22) ;  /* 0x00000044002c9947 */ /* 0x002fea0003800000 */
.L_x_21:
[----:B------:R-:W-:Y:S01]  /*14b0*/  ULEA UR4, UR8, UR41, 0x9 ;  /* 0x0000002908047291 */ /* 0x000fe2000f8e483f */
[----:B------:R-:W-:Y:S01]  /*14c0*/  WARPGROUP.ARRIVE ;  /* 0x00000000000079c5 */ /* 0x000fe20000000000 */
[----:B------:R-:W-:Y:S01]  /*14d0*/  ULEA UR6, UR8, UR10, 0x8 ;  /* 0x0000000a08067291 */ /* 0x000fe2000f8e403f */
[----:B------:R-:W-:Y:S01]  /*14e0*/  UMOV UR5, 0x80000020 ;  /* 0x8000002000057882 */ /* 0x000fe20000000000 */
[----:B------:R-:W-:-:S07]  /*14f0*/  UMOV UR7, 0x80000020 ;  /* 0x8000002000077882 */ /* 0x000fce0000000000 */
[----:B------:R-:W-:Y:S01]  /*1500*/  HGMMA.64x64x16.F32.BF16 R24, gdesc[UR4], R24, gsb0 ;  /* 0x00e00000041879f0 */ /* 0x000fe20008001818 */
        /* <DEDUP_REMOVED lines=9> */
[----:B------:R-:W-:Y:S01]  /*15a0*/  BPT.TRAP 0x1 ;  /* 0x000000040000795c */ /* 0x000fe20000300000 */
.L_x_23:
[----:B------:R-:W-:Y:S01]  /*15b0*/  ULEA UR4, UR9, UR11, 0x3 ;  /* 0x0000000b09047291 */ /* 0x000fe2000f8e183f */
[----:B------:R-:W-:-:S03]  /*15c0*/  ISETP.GT.U32.AND P1, PT, R19, 0x1, PT ;  /* 0x000000011300780c */ /* 0x000fc60003f24070 */
[----:B------:R-:W-:-:S04]  /*15d0*/  UIADD3 UR4, UR4, 0x10, URZ ;  /* 0x0000001004047890 */ /* 0x000fc8000fffe03f */
[----:B------:R-:W-:-:S09]  /*15e0*/  UPRMT UR4, URZ, 0x654, UR4 ;  /* 0x000006543f047896 */ /* 0x000fd20008000004 */
[----:B------:R-:W-:Y:S01]  /*15f0*/  SYNCS.ARRIVE.TRANS64.RED.A1T0 RZ, [UR4], RZ ;  /* 0x000000ffffff79a7 */ /* 0x000fe20008100404 */
[----:B------:R-:W-:Y:S05]  /*1600*/  @P1 BRA `(.L_x_24) ;  /* 0x0000000000041947 */ /* 0x000fea0003800000 */
[----:B------:R-:W-:Y:S01]  /*1610*/  BPT.TRAP 0x1 ;  /* 0x000000040000795c */ /* 0x000fe20000300000 */
.L_x_24:
[----:B------:R-:W-:Y:S01]  /*1620*/  UIADD3 UR8, UR8, 0x1, URZ ;  /* 0x0000000108087890 */ /* 0x000fe2000fffe03f */
[C---:B------:R-:W-:Y:S01]  /*1630*/  ISETP.GT.AND P1, PT, R0.reuse, 0x1, PT ;  /* 0x000000010000780c */ /* 0x040fe20003f24270 */
[----:B------:R-:W-:Y:S01]  /*1640*/  UIADD3 UR9, UR9, 0x1, URZ ;  /* 0x0000000109097890 */ /* 0x000fe2000fffe03f */
[----:B------:R-:W-:Y:S01]  /*1650*/  VIADD R0, R0, 0xffffffff ;  /* 0xffffffff00007836 */ /* 0x000fe20000000000 */
[----:B------:R-:W-:Y:S02]  /*1660*/  UISETP.NE.AND UP0, UPT, UR8, 0x2, UPT ;  /* 0x000000020800788c */ /* 0x000fe4000bf05270 */
[----:B------:R-:W-:Y:S02]  /*1670*/  UISETP.NE.AND UP1, UPT, UR9, 0x2, UPT ;  /* 0x000000020900788c */ /* 0x000fe4000bf25270 */
[----:B------:R-:W-:Y:S02]  /*1680*/  USEL UR4, URZ, 0x1, UP0 ;  /* 0x000000013f047887 */ /* 0x000fe40008000000 */
[----:B------:R-:W-:-:S02]  /*1690*/  USEL UR8, UR8, URZ, UP0 ;  /* 0x0000003f08087287 */ /* 0x000fc40008000000 */
[----:B------:R-:W-:Y:S02]  /*16a0*/  USEL UR9, UR9, URZ, UP1 ;  /* 0x0000003f09097287 */ /* 0x000fe40008800000 */
[----:B------:R-:W-:Y:S01]  /*16b0*/  LOP3.LUT R5, R5, UR4, RZ, 0x3c, !PT ;  /* 0x0000000405057c12 */ /* 0x000fe2000f8e3cff */
[----:B------:R-:W-:Y:S09]  /*16c0*/  @P1 BRA `(.L_x_25) ;  /* 0xfffffffc00441947 */ /* 0x000ff2000383ffff */
.L_x_18:
[----:B------:R-:W2:Y:S02]  /*16d0*/  LDC R0, c[0x0][0x28c] ;  /* 0x0000a300ff007b82 */ /* 0x000ea40000000800 */
[----:B--2---:R-:W-:-:S13]  /*16e0*/  ISETP.GE.AND P1, PT, R0, 0x1, PT ;  /* 0x000000010000780c */ /* 0x004fda0003f26270 */
[----:B------:R-:W-:Y:S05]  /*16f0*/  @!P1 BRA `(.L_x_26) ;  /* 0x0000000000409947 */ /* 0x000fea0003800000 */
[----:B------:R-:W-:Y:S05]  /*1700*/  @!P0 BRA `(.L_x_27) ;  /* 0x0000000000048947 */ /* 0x000fea0003800000 */
[----:B------:R-:W-:Y:S01]  /*1710*/  BPT.TRAP 0x1 ;  /* 0x000000040000795c */ /* 0x000fe20000300000 */
.L_x_27:
[----:B------:R-:W2:Y:S01]  /*1720*/  S2UR UR6, SR_CgaCtaId ;  /* 0x00000000000679c3 */ /* 0x000ea20000008800 */
[----:B------:R-:W-:Y:S01]  /*1730*/  UISETP.LT.AND UP0, UPT, UR40, 0x1, UPT ;  /* 0x000000012800788c */ /* 0x000fe2000bf01270 */
[----:B------:R-:W-:Y:S01]  /*1740*/  ISETP.GT.U32.AND P0, PT, R19, 0x1, PT ;  /* 0x000000011300780c */ /* 0x000fe20003f04070 */
[----:B------:R-:W-:Y:S02]  /*1750*/  UMOV UR5, 0x400 ;  /* 0x0000040000057882 */ /* 0x000fe40000000000 */
[----:B------:R-:W-:-:S04]  /*1760*/  USEL UR4, UR40, 0x1, UP0 ;  /* 0x0000000128047887 */ /* 0x000fc80008000000 */
[----:B------:R-:W-:-:S04]  /*1770*/  UIADD3 UR4, UR39, UR40, -UR4 ;  /* 0x0000002827047290 */ /* 0x000fc8000fffe804 */
[----:B------:R-:W-:-:S04]  /*1780*/  USHF.L.U32 UR4, UR4, 0x3, URZ ;  /* 0x0000000304047899 */ /* 0x000fc8000800063f */
[----:B------:R-:W-:Y:S02]  /*1790*/  ULOP3.LUT UR4, UR4, 0x8, URZ, 0xc0, !UPT ;  /* 0x0000000804047892 */ /* 0x000fe4000f8ec03f */
[----:B--2---:R-:W-:-:S04]  /*17a0*/  ULEA UR5, UR6, UR5, 0x18 ;  /* 0x0000000506057291 */ /* 0x004fc8000f8ec03f */
[----:B------:R-:W-:-:S04]  /*17b0*/  UIADD3 UR4, UR5, 0x10, UR4 ;  /* 0x0000001005047890 */ /* 0x000fc8000fffe004 */
[----:B------:R-:W-:-:S09]  /*17c0*/  UPRMT UR4, URZ, 0x654, UR4 ;  /* 0x000006543f047896 */ /* 0x000fd20008000004 */
[----:B------:R-:W-:Y:S01]  /*17d0*/  SYNCS.ARRIVE.TRANS64.RED.A1T0 RZ, [UR4], RZ ;  /* 0x000000ffffff79a7 */ /* 0x000fe20008100404 */
[----:B------:R-:W-:Y:S05]  /*17e0*/  @P0 BRA `(.L_x_26) ;  /* 0x0000000000040947 */ /* 0x000fea0003800000 */
[----:B------:R-:W-:Y:S01]  /*17f0*/  BPT.TRAP 0x1 ;  /* 0x000000040000795c */ /* 0x000fe20000300000 */
.L_x_26:
[----:B------:R-:W2:Y:S01]  /*1800*/  LDC R6, c[0x0][0x288] ;  /* 0x0000a200ff067b82 */ /* 0x000ea20000000800 */
[----:B------:R-:W-:Y:S01]  /*1810*/  UIADD3 UR39, UR40, UR39, URZ ;  /* 0x0000002728277290 */ /* 0x000fe2000fffe03f */
[C---:B01----:R-:W-:Y:S01]  /*1820*/  LOP3.LUT R5, R18.reuse, 0x3, RZ, 0xc0, !PT ;  /* 0x0000000312057812 */ /* 0x043fe200078ec0ff */
[----:B------:R-:W-:Y:S01]  /*1830*/  IMAD.SHL.U32 R59, R59, 0x40, RZ ;  /* 0x000000403b3b7824 */ /* 0x000fe200078e00ff */
[----:B------:R-:W-:Y:S01]  /*1840*/  SHF.R.U32.HI R3, RZ, 0x2, R18 ;  /* 0x00000002ff037819 */ /* 0x000fe20000011612 */
[----:B------:R-:W-:Y:S01]  /*1850*/  USHF.R.U32.HI UR4, URZ, 0x1, UR39 ;  /* 0x000000013f047899 */ /* 0x000fe20008011627 */
[C---:B------:R-:W-:Y:S01]  /*1860*/  LOP3.LUT R4, R18.reuse, 0x60, RZ, 0xc0, !PT ;  /* 0x0000006012047812 */ /* 0x040fe200078ec0ff */
[----:B------:R-:W-:Y:S01]  /*1870*/  IMAD.SHL.U32 R10, R18, 0x2, RZ ;  /* 0x00000002120a7824 */ /* 0x000fe200078e00ff */
[----:B------:R-:W-:Y:S01]  /*1880*/  LOP3.LUT R0, R22, 0x1, RZ, 0xc0, !PT ;  /* 0x0000000116007812 */ /* 0x000fe200078ec0ff */
[----:B------:R-:W-:Y:S01]  /*1890*/  ULOP3.LUT UR4, UR4, 0x1, URZ, 0xc0, !UPT ;  /* 0x0000000104047892 */ /* 0x000fe2000f8ec03f */
[----:B------:R-:W-:Y:S01]  /*18a0*/  LOP3.LUT R3, R3, 0x7, RZ, 0xc0, !PT ;  /* 0x0000000703037812 */ /* 0x000fe200078ec0ff */
[----:B------:R-:W-:Y:S01]  /*18b0*/  ULDC UR8, c[0x0][0x284] ;  /* 0x0000a10000087ab9 */ /* 0x000fe20000000800 */
[----:B------:R-:W-:Y:S01]  /*18c0*/  SHF.R.U32.HI R4, RZ, 0x1, R4 ;  /* 0x00000001ff047819 */ /* 0x000fe20000011604 */
[----:B------:R-:W-:Y:S01]  /*18d0*/  IMAD.SHL.U32 R8, R0, 0x40, RZ ;  /* 0x0000004000087824 */ /* 0x000fe200078e00ff */
[----:B------:R-:W-:Y:S01]  /*18e0*/  UISETP.GT.U32.AND UP1, UPT, UR39, 0x1, UPT ;  /* 0x000000012700788c */ /* 0x000fe2000bf24070 */
[----:B------:R-:W-:Y:S01]  /*18f0*/  SHF.R.S32.HI R15, RZ, 0x1f, R57 ;  /* 0x0000001fff0f7819 */ /* 0x000fe20000011439 */
[----:B------:R-:W-:Y:S01]  /*1900*/  UISETP.NE.U32.AND UP0, UPT, UR4, 0x1, UPT ;  /* 0x000000010400788c */ /* 0x000fe2000bf05070 */
[--C-:B------:R-:W-:Y:S01]  /*1910*/  IADD3 R7, RZ, -R4, -R3.reuse ;  /* 0x80000004ff077210 */ /* 0x100fe20007ffe803 */
[----:B------:R-:W-:Y:S01]  /*1920*/  ULDC.64 UR6, c[0x0][0x5d0] ;  /* 0x0001740000067ab9 */ /* 0x000fe20000000a00 */
[----:B------:R-:W-:Y:S01]  /*1930*/  LOP3.LUT R10, R59, 0x6, R10, 0xf8, !PT ;  /* 0x000000063b0a7812 */ /* 0x000fe200078ef80a */
[----:B------:R-:W-:Y:S01]  /*1940*/  UISETP.LT.U32.AND UP1, UPT, UR40, 0x2, UP1 ;  /* 0x000000022800788c */ /* 0x000fe20008f21070 */
[----:B------:R-:W-:Y:S01]  /*1950*/  LOP3.LUT R3, R8, 0x40, R3, 0xe2, !PT ;  /* 0x0000004008037812 */ /* 0x000fe200078ee203 */
[----:B------:R-:W-:Y:S01]  /*1960*/  UISETP.GT.U32.AND UP0, UPT, UR40, 0x1, !UP0 ;  /* 0x000000012800788c */ /* 0x000fe2000c704070 */
[----:B------:R-:W-:Y:S01]  /*1970*/  SHF.R.S32.HI R11, RZ, 0x1f, R10 ;  /* 0x0000001fff0b7819 */ /* 0x000fe2000001140a */
[----:B--2---:R-:W-:Y:S01]  /*1980*/  IMAD R12, R5, -0x2, R6 ;  /* 0xfffffffe050c7824 */ /* 0x004fe200078e0206 */
[----:B------:R-:W-:Y:S01]  /*1990*/  ISETP.GE.AND P0, PT, R59, R6, PT ;  /* 0x000000063b00720c */ /* 0x000fe20003f06270 */
[C---:B------:R-:W-:Y:S01]  /*19a0*/  IMAD.SHL.U32 R5, R58.reuse, 0x80, RZ ;  /* 0x000000803a057824 */ /* 0x040fe200078e00ff */
[----:B------:R-:W-:Y:S01]  /*19b0*/  USEL UR5, URZ, 0x1, !UP1 ;  /* 0x000000013f057887 */ /* 0x000fe2000c800000 */
[----:B------:R-:W-:Y:S01]  /*19c0*/  IMAD R6, R15, UR6, RZ ;  /* 0x000000060f067c24 */ /* 0x000fe2000f8e02ff */
[----:B------:R-:W-:Y:S01]  /*19d0*/  USEL UR4, URZ, 0x1, !UP0 ;  /* 0x000000013f047887 */ /* 0x000fe2000c000000 */
[----:B------:R-:W-:Y:S01]  /*19e0*/  IMAD.WIDE R8, R58, 0x80, RZ ;  /* 0x000000803a087825 */ /* 0x000fe200078e02ff */
[----:B------:R-:W-:Y:S01]  /*19f0*/  ISETP.GE.OR P0, PT, R5, UR8, P0 ;  /* 0x0000000805007c0c */ /* 0x000fe20008706670 */
[----:B------:R-:W-:-:S02]  /*1a00*/  ULOP3.LUT UR39, UR39, 0x1, URZ, 0xc0, !UPT ;  /* 0x0000000127277892 */ /* 0x000fc4000f8ec03f */
[----:B------:R-:W-:Y:S01]  /*1a10*/  IMAD R0, R0, -0x40, R7 ;  /* 0xffffffc000007824 */ /* 0x000fe200078e0207 */
[----:B------:R-:W-:Y:S01]  /*1a20*/  LOP3.LUT R73, R8, R3, R4, 0xfe, !PT ;  /* 0x0000000308497212 */ /* 0x000fe200078efe04 */
[C---:B------:R-:W-:Y:S01]  /*1a30*/  IMAD R13, R57.reuse, UR7, R6 ;  /* 0x00000007390d7c24 */ /* 0x040fe2000f8e0206 */
[----:B------:R-:W-:Y:S01]  /*1a40*/  ULOP3.LUT UR38, UR4, UR38, UR5, 0x96, !UPT ;  /* 0x0000002604267292 */ /* 0x000fe2000f8e9605 */
[----:B------:R-:W-:Y:S01]  /*1a50*/  IMAD.WIDE.U32 R6, R57, UR6, R10 ;  /* 0x0000000639067c25 */ /* 0x000fe2000f8e000a */
[----:B------:R-:W-:-:S03]  /*1a60*/  IADD3 R3, -R5, UR8, R0 ;  /* 0x0000000805037c10 */ /* 0x000fc6000fffe100 */
[----:B------:R-:W-:Y:S02]  /*1a70*/  IMAD.IADD R7, R7, 0x1, R13 ;  /* 0x0000000107077824 */ /* 0x000fe400078e020d */
[----:B------:R-:W-:Y:S02]  /*1a80*/  IMAD.IADD R4, R12, 0x1, -R59 ;  /* 0x000000010c047824 */ /* 0x000fe400078e0a3b */
[----:B------:R-:W-:Y:S01]  /*1a90*/  IMAD.MOV.U32 R0, RZ, RZ, -0x1 ;  /* 0xffffffffff007424 */ /* 0x000fe200078e00ff */
[----:B------:R-:W-:Y:S06]  /*1aa0*/  @P0 BRA `(.L_x_28) ;  /* 0x0000002000a40947 */ /* 0x000fec0003800000 */
[----:B------:R-:W0:Y:S01]  /*1ab0*/  LDC.64 R66, c[0x0][0x5c8] ;  /* 0x00017200ff427b82 */ /* 0x000e220000000a00 */
[----:B-----5:R-:W-:Y:S01]  /*1ac0*/  FSETP.NEU.AND P0, PT, R56, RZ, PT ;  /* 0x000000ff3800720b */ /* 0x020fe20003f0d000 */
[----:B------:R-:W-:Y:S01]  /*1ad0*/  BSSY B0, `(.L_x_28) ;  /* 0x0000226000007945 */ /* 0x000fe20003800000 */
[----:B------:R-:W-:-:S04]  /*1ae0*/  ISETP.GT.AND P2, PT, R4, RZ, PT ;  /* 0x000000ff0400720c */ /* 0x000fc80003f44270 */
[----:B------:R-:W-:Y:S01]  /*1af0*/  ISETP.GT.AND P1, PT, R3, RZ, P2 ;  /* 0x000000ff0300720c */ /* 0x000fe20001724270 */
[-C--:B0-----:R-:W-:Y:S02]  /*1b00*/  IMAD R12, R9, R66.reuse, RZ ;  /* 0x00000042090c7224 */ /* 0x081fe400078e02ff */
[----:B------:R-:W-:-:S04]  /*1b10*/  IMAD.WIDE.U32 R58, R73, R66, R6 ;  /* 0x00000042493a7225 */ /* 0x000fc800078e0006 */
[----:B------:R-:W-:-:S04]  /*1b20*/  IMAD R5, R73, R67, R12 ;  /* 0x0000004349057224 */ /* 0x000fc800078e020c */
[----:B------:R-:W-:Y:S01]  /*1b30*/  IMAD.IADD R75, R59, 0x1, R5 ;  /* 0x000000013b4b7824 */ /* 0x000fe200078e0205 */
[----:B------:R-:W-:Y:S06]  /*1b40*/  @!P0 BRA `(.L_x_29) ;  /* 0x0000001400e88947 */ /* 0x000fec0003800000 */
[----:B------:R-:W0:Y:S01]  /*1b50*/  LDC.64 R64, c[0x0][0x5b8] ;  /* 0x00016e00ff407b82 */ /* 0x000e220000000a00 */
[----:B------:R-:W-:-:S07]  /*1b60*/  ULDC.64 UR4, c[0x0][0x5c0] ;  /* 0x0001700000047ab9 */ /* 0x000fce0000000a00 */
[----:B------:R-:W1:Y:S08]  /*1b70*/  LDC.64 R68, c[0x0][0x5b0] ;  /* 0x00016c00ff447b82 */ /* 0x000e700000000a00 */
[----:B------:R-:W2:Y:S01]  /*1b80*/  LDC.64 R70, c[0x0][0x5a8] ;  /* 0x00016a00ff467b82 */ /* 0x000ea20000000a00 */
[-C--:B0-----:R-:W-:Y:S02]  /*1b90*/  IMAD R6, R15, R64.reuse, RZ ;  /* 0x000000400f067224 */ /* 0x081fe400078e02ff */
[----:B------:R-:W-:-:S04]  /*1ba0*/  IMAD.WIDE.U32 R60, R57, R64, R10 ;  /* 0x00000040393c7225 */ /* 0x000fc800078e000a */
[----:B------:R-:W-:Y:S02]  /*1bb0*/  IMAD R63, R57, R65, R6 ;  /* 0x00000041393f7224 */ /* 0x000fe400078e0206 */
[-C--:B-1----:R-:W-:Y:S02]  /*1bc0*/  IMAD R8, R9, R68.reuse, RZ ;  /* 0x0000004409087224 */ /* 0x082fe400078e02ff */
[----:B------:R-:W-:Y:S02]  /*1bd0*/  IMAD.IADD R13, R61, 0x1, R63 ;  /* 0x000000013d0d7824 */ /* 0x000fe400078e023f */
[----:B------:R-:W-:Y:S02]  /*1be0*/  IMAD.MOV.U32 R12, RZ, RZ, R60 ;  /* 0x000000ffff0c7224 */ /* 0x000fe400078e003c */
[C---:B------:R-:W-:Y:S02]  /*1bf0*/  IMAD R65, R73.reuse, R69, R8 ;  /* 0x0000004549417224 */ /* 0x040fe400078e0208 */
[----:B------:R-:W-:-:S04]  /*1c00*/  IMAD.WIDE.U32 R6, R73, R68, R12 ;  /* 0x0000004449067225 */ /* 0x000fc800078e000c */
[----:B------:R-:W-:Y:S01]  /*1c10*/  IMAD.IADD R5, R7, 0x1, R65 ;  /* 0x0000000107057824 */ /* 0x000fe200078e0241 */
[----:B--2---:R-:W-:-:S04]  /*1c20*/  LEA R14, P0, R6, R70, 0x1 ;  /* 0x00000046060e7211 */ /* 0x004fc800078008ff */
[----:B------:R-:W-:-:S05]  /*1c30*/  LEA.HI.X R15, R6, R71, R5, 0x1, P0 ;  /* 0x00000047060f7211 */ /* 0x000fca00000f0c05 */
[----:B------:R0:W2:Y:S01]  /*1c40*/  @P1 LDG.E.LTC128B.U16 R5, desc[UR36][R14.64] ;  /* 0x000000240e051981 */ /* 0x0000a2000c1e1520 */
[----:B------:R-:W-:Y:S01]  /*1c50*/  LEA R8, P0, R58, UR4, 0x1 ;  /* 0x000000043a087c11 */ /* 0x000fe2000f8008ff */
[----:B------:R-:W-:Y:S01]  /*1c60*/  IMAD.WIDE.U32 R6, R73, R68, R10 ;  /* 0x0000004449067225 */ /* 0x000fe200078e000a */
[----:B------:R-:W-:Y:S03]  /*1c70*/  BSSY B1, `(.L_x_30) ;  /* 0x0000012000017945 */ /* 0x000fe60003800000 */
[----:B------:R-:W-:Y:S02]  /*1c80*/  IMAD.IADD R7, R65, 0x1, R7 ;  /* 0x0000000141077824 */ /* 0x000fe400078e0207 */
[----:B------:R-:W-:Y:S01]  /*1c90*/  IMAD.WIDE.U32 R20, R57, R64, R6 ;  /* 0x0000004039147225 */ /* 0x000fe200078e0006 */
[----:B0-----:R-:W-:-:S03]  /*1ca0*/  SHF.L.U64.HI R15, R68, 0x3, R69 ;  /* 0x00000003440f7819 */ /* 0x001fc60000010245 */
[----:B------:R-:W-:Y:S01]  /*1cb0*/  IMAD.IADD R7, R63, 0x1, R21 ;  /* 0x000000013f077824 */ /* 0x000fe200078e0215 */
[----:B------:R-:W-:Y:S01]  /*1cc0*/  LEA R6, P4, R20, R70, 0x1 ;  /* 0x0000004614067211 */ /* 0x000fe200078808ff */
[----:B------:R-:W-:-:S03]  /*1cd0*/  IMAD.SHL.U32 R14, R68, 0x8, RZ ;  /* 0x00000008440e7824 */ /* 0x000fc600078e00ff */
[----:B------:R-:W-:Y:S01]  /*1ce0*/  LEA.HI.X R7, R20, R71, R7, 0x1, P4 ;  /* 0x0000004714077211 */ /* 0x000fe200020f0c07 */
[----:B--2---:R-:W-:-:S04]  /*1cf0*/  IMAD.U32 R9, R5, 0x10000, RZ ;  /* 0x0001000005097824 */ /* 0x004fc800078e00ff */
[----:B------:R-:W-:-:S04]  /*1d00*/  FMUL R9, R9, R56 ;  /* 0x0000003809097220 */ /* 0x000fc80000400000 */
[----:B------:R-:W-:Y:S01]  /*1d10*/  FFMA R24, R24, R23, R9 ;  /* 0x0000001718187223 */ /* 0x000fe20000000009 */
[----:B------:R-:W-:Y:S02]  /*1d20*/  LEA.HI.X R9, R58, UR5, R75, 0x1, P0 ;  /* 0x000000053a097c11 */ /* 0x000fe400080f0c4b */
[----:B------:R-:W-:Y:S02]  /*1d30*/  ISETP.GT.AND P0, PT, R4, 0x1, PT ;  /* 0x000000010400780c */ /* 0x000fe40003f04270 */
[----:B------:R-:W-:Y:S02]  /*1d40*/  F2FP.BF16.F32.PACK_AB R24, RZ, R24 ;  /* 0x00000018ff18723e */ /* 0x000fe400000010ff */
[----:B------:R-:W-:-:S03]  /*1d50*/  ISETP.GT.AND P3, PT, R3, RZ, P0 ;  /* 0x000000ff0300720c */ /* 0x000fc60000764270 */
[----:B------:R0:W-:Y:S10]  /*1d60*/  @P1 STG.E.U16 desc[UR36][R8.64], R24 ;  /* 0x0000001808001986 */ /* 0x0001f4000c101524 */
[----:B------:R-:W-:Y:S05]  /*1d70*/  @!P3 BRA `(.L_x_31) ;  /* 0x000000000004b947 */ /* 0x000fea0003800000 */
[----:B------:R1:W5:Y:S02]  /*1d80*/  LDG.E.LTC128B.U16 R5, desc[UR36][R6.64+0x2] ;  /* 0x0000022406057981 */ /* 0x000364000c1e1520 */
.L_x_31:
[----:B------:R-:W-:Y:S05]  /*1d90*/  BSYNC B1 ;  /* 0x0000000000017941 */ /* 0x000fea0003800000 */
.L_x_30:
[----:B-----5:R-:W-:Y:S01]  /*1da0*/  IMAD.U32 R59, R5, 0x10000, RZ ;  /* 0x00010000053b7824 */ /* 0x020fe200078e00ff */
[----:B------:R-:W-:Y:S01]  /*1db0*/  ISETP.GT.AND P2, PT, R3, 0x8, P2 ;  /* 0x000000080300780c */ /* 0x000fe20001744270 */
[----:B------:R-:W-:Y:S01]  /*1dc0*/  IMAD.WIDE.U32 R20, R73, R68, R14 ;  /* 0x0000004449147225 */ /* 0x000fe200078e000e */
[----:B0-----:R-:W-:-:S03]  /*1dd0*/  PRMT R24, R5, 0x7610, R24 ;  /* 0x0000761005187816 */ /* 0x001fc60000000018 */
[----:B------:R-:W-:Y:S01]  /*1de0*/  FMUL R12, R59, R56 ;  /* 0x000000383b0c7220 */ /* 0x000fe20000400000 */
[----:B------:R-:W-:Y:S01]  /*1df0*/  IMAD.IADD R65, R65, 0x1, R21 ;  /* 0x0000000141417824 */ /* 0x000fe200078e0215 */
[----:B------:R-:W-:Y:S02]  /*1e00*/  IADD3 R60, P1, R60, R20, RZ ;  /* 0x000000143c3c7210 */ /* 0x000fe40007f3e0ff */
[----:B------:R-:W-:-:S03]  /*1e10*/  FFMA R12, R25, R23, R12 ;  /* 0x00000017190c7223 */ /* 0x000fc6000000000c */
[----:B------:R-:W-:Y:S02]  /*1e20*/  IMAD.X R13, R65, 0x1, R13, P1 ;  /* 0x00000001410d7824 */ /* 0x000fe400008e060d */
[----:B------:R-:W-:Y:S02]  /*1e30*/  F2FP.BF16.F32.PACK_AB R12, RZ, R12 ;  /* 0x0000000cff0c723e */ /* 0x000fe400000010ff */
[----:B------:R-:W-:Y:S02]  /*1e40*/  LEA R14, P1, R60, R70, 0x1 ;  /* 0x000000463c0e7211 */ /* 0x000fe400078208ff */
[----:B------:R-:W-:Y:S02]  /*1e50*/  PRMT R21, R12, 0x7610, R21 ;  /* 0x000076100c157816 */ /* 0x000fe40000000015 */
[----:B------:R-:W-:-:S03]  /*1e60*/  LEA.HI.X R15, R60, R71, R13, 0x1, P1 ;  /* 0x000000473c0f7211 */ /* 0x000fc600008f0c0d */
[----:B------:R0:W-:Y:S04]  /*1e70*/  @P3 STG.E.U16 desc[UR36][R8.64+0x2], R21 ;  /* 0x0000021508003986 */ /* 0x0001e8000c101524 */
[----:B------:R-:W2:Y:S01]  /*1e80*/  @P2 LDG.E.LTC128B.U16 R24, desc[UR36][R14.64] ;  /* 0x000000240e182981 */ /* 0x000ea2000c1e1520 */
[----:B------:R-:W-:Y:S01]  /*1e90*/  IADD3 R20, P1, R10, R20, RZ ;  /* 0x000000140a147210 */ /* 0x000fe20007f3e0ff */
[----:B------:R-:W-:Y:S01]  /*1ea0*/  BSSY B1, `(.L_x_32) ;  /* 0x0000011000017945 */ /* 0x000fe20003800000 */
[C---:B------:R-:W-:Y:S02]  /*1eb0*/  SHF.L.U64.HI R13, R66.reuse, 0x4, R67 ;  /* 0x00000004420d7819 */ /* 0x040fe40000010243 */
[----:B------:R-:W-:Y:S01]  /*1ec0*/  ISETP.GT.AND P0, PT, R3, 0x8, P0 ;  /* 0x000000080300780c */ /* 0x000fe20000704270 */
[----:B0-----:R-:W-:Y:S01]  /*1ed0*/  IMAD.X R21, R11, 0x1, R65, P1 ;  /* 0x000000010b157824 */ /* 0x001fe200008e0641 */
[----:B------:R-:W-:Y:S01]  /*1ee0*/  LEA R12, P1, R66, R8, 0x4 ;  /* 0x00000008420c7211 */ /* 0x000fe200078220ff */
[----:B------:R-:W-:-:S04]  /*1ef0*/  IMAD.WIDE.U32 R20, R57, R64, R20 ;  /* 0x0000004039147225 */ /* 0x000fc800078e0014 */
[----:B------:R-:W-:Y:S01]  /*1f00*/  IMAD.X R13, R13, 0x1, R9, P1 ;  /* 0x000000010d0d7824 */ /* 0x000fe200008e0609 */
[----:B------:R-:W-:Y:S01]  /*1f10*/  LEA R10, P3, R20, R70, 0x1 ;  /* 0x00000046140a7211 */ /* 0x000fe200078608ff */
[----:B------:R-:W-:-:S05]  /*1f20*/  IMAD.IADD R11, R63, 0x1, R21 ;  /* 0x000000013f0b7824 */ /* 0x000fca00078e0215 */
[----:B------:R-:W-:Y:S01]  /*1f30*/  LEA.HI.X R11, R20, R71, R11, 0x1, P3 ;  /* 0x00000047140b7211 */ /* 0x000fe200018f0c0b */
[----:B--2---:R-:W-:-:S04]  /*1f40*/  IMAD.U32 R5, R24, 0x10000, RZ ;  /* 0x0001000018057824 */ /* 0x004fc800078e00ff */
[----:B------:R-:W-:-:S04]  /*1f50*/  FMUL R5, R5, R56 ;  /* 0x0000003805057220 */ /* 0x000fc80000400000 */
[----:B------:R-:W-:-:S05]  /*1f60*/  FFMA R5, R26, R23, R5 ;  /* 0x000000171a057223 */ /* 0x000fca0000000005 */
[----:B------:R-:W-:-:S05]  /*1f70*/  F2FP.BF16.F32.PACK_AB R5, RZ, R5 ;  /* 0x00000005ff05723e */ /* 0x000fca00000010ff */
[----:B------:R0:W-:Y:S01]  /*1f80*/  @P2 STG.E.U16 desc[UR36][R12.64], R5 ;  /* 0x000000050c002986 */ /* 0x0001e2000c101524 */
[----:B------:R-:W-:Y:S05]  /*1f90*/  @!P0 BRA `(.L_x_33) ;  /* 0x0000000000048947 */ /* 0x000fea0003800000 */
[----:B------:R2:W5:Y:S02]  /*1fa0*/  LDG.E.LTC128B.U16 R24, desc[UR36][R10.64+0x2] ;  /* 0x000002240a187981 */ /* 0x000564000c1e1520 */
.L_x_33:
[----:B------:R-:W-:Y:S05]  /*1fb0*/  BSYNC B1 ;  /* 0x0000000000017941 */ /* 0x000fea0003800000 */
.L_x_32:
[----:B0----5:R-:W-:Y:S01]  /*1fc0*/  IMAD.U32 R5, R24, 0x10000, RZ ;  /* 0x0001000018057824 */ /* 0x021fe200078e00ff */
[----:B------:R-:W-:Y:S01]  /*1fd0*/  ISETP.GT.AND P1, PT, R4, 0x8, PT ;  /* 0x000000080400780c */ /* 0x000fe20003f24270 */
[----:B------:R-:W-:Y:S02]  /*1fe0*/  BSSY B1, `(.L_x_34) ;  /* 0x0000008000017945 */ /* 0x000fe40003800000 */
[----:B------:R-:W-:Y:S01]  /*1ff0*/  FMUL R14, R5, R56 ;  /* 0x00000038050e7220 */ /* 0x000fe20000400000 */
[----:B------:R-:W-:-:S03]  /*2000*/  ISETP.GT.AND P2, PT, R3, RZ, P1 ;  /* 0x000000ff0300720c */ /* 0x000fc60000f44270 */
[----:B------:R-:W-:-:S05]  /*2010*/  FFMA R14, R27, R23, R14 ;  /* 0x000000171b0e7223 */ /* 0x000fca000000000e */
[----:B------:R-:W-:-:S05]  /*2020*/  F2FP.BF16.F32.PACK_AB R14, RZ, R14 ;  /* 0x0000000eff0e723e */ /* 0x000fca00000010ff */
[----:B------:R0:W-:Y:S01]  /*2030*/  @P0 STG.E.U16 desc[UR36][R12.64+0x2], R14 ;  /* 0x0000020e0c000986 */ /* 0x0001e2000c101524 */
[----:B------:R-:W-:Y:S05]  /*2040*/  @!P2 BRA `(.L_x_35) ;  /* 0x000000000004a947 */ /* 0x000fea0003800000 */
[----:B------:R3:W5:Y:S02]  /*2050*/  LDG.E.LTC128B.U16 R24, desc[UR36][R6.64+0x10] ;  /* 0x0000102406187981 */ /* 0x000764000c1e1520 */
.L_x_35:
[----:B------:R-:W-:Y:S05]  /*2060*/  BSYNC B1 ;  /* 0x0000000000017941 */ /* 0x000fea0003800000 */
.L_x_34:
[----:B-----5:R-:W-:Y:S01]  /*2070*/  IMAD.U32 R5, R24, 0x10000, RZ ;  /* 0x0001000018057824 */ /* 0x020fe200078e00ff */
        /* <DEDUP_REMOVED lines=9> */
.L_x_37:
[----:B------:R-:W-:Y:S05]  /*2110*/  BSYNC B1 ;  /* 0x0000000000017941 */ /* 0x000fea0003800000 */
.L_x_36:
[----:B----45:R-:W-:Y:S01]  /*2120*/  IMAD.U32 R5, R24, 0x10000, RZ ;  /* 0x0001000018057824 */ /* 0x030fe200078e00ff */
[----:B------:R-:W-:Y:S01]  /*2130*/  ISETP.GT.AND P1, PT, R3, 0x8, P1 ;  /* 0x000000080300780c */ /* 0x000fe20000f24270 */
[----:B------:R-:W-:Y:S02]  /*2140*/  BSSY B1, `(.L_x_38) ;  /* 0x0000007000017945 */ /* 0x000fe40003800000 */
[----:B0-----:R-:W-:-:S04]  /*2150*/  FMUL R14, R5, R56 ;  /* 0x00000038050e7220 */ /* 0x001fc80000400000 */
[----:B------:R-:W-:-:S05]  /*2160*/  FFMA R14, R29, R23, R14 ;  /* 0x000000171d0e7223 */ /* 0x000fca000000000e */
[----:B------:R-:W-:-:S05]  /*2170*/  F2FP.BF16.F32.PACK_AB R14, RZ, R14 ;  /* 0x0000000eff0e723e */ /* 0x000fca00000010ff */
[----:B------:R0:W-:Y:S01]  /*2180*/  @P3 STG.E.U16 desc[UR36][R8.64+0x12], R14 ;  /* 0x0000120e08003986 */ /* 0x0001e2000c101524 */
[----:B------:R-:W-:Y:S05]  /*2190*/  @!P1 BRA `(.L_x_39) ;  /* 0x0000000000049947 */ /* 0x000fea0003800000 */
[----:B------:R4:W5:Y:S02]  /*21a0*/  LDG.E.LTC128B.U16 R24, desc[UR36][R10.64+0x10] ;  /* 0x000010240a187981 */ /* 0x000964000c1e1520 */
.L_x_39:
[----:B------:R-:W-:Y:S05]  /*21b0*/  BSYNC B1 ;  /* 0x0000000000017941 */ /* 0x000fea0003800000 */
.L_x_38:
[----:B-----5:R-:W-:Y:S01]  /*21c0*/  IMAD.U32 R5, R24, 0x10000, RZ ;  /* 0x0001000018057824 */ /* 0x020fe200078e00ff */
[----:B------:R-:W-:Y:S01]  /*21d0*/  ISETP.GT.AND P0, PT, R3, 0x8, P0 ;  /* 0x000000080300780c */ /* 0x000fe20000704270 */
[----:B------:R-:W-:Y:S02]  /*21e0*/  BSSY B1, `(.L_x_40) ;  /* 0x0000007000017945 */ /* 0x000fe40003800000 */
[----:B------:R-:W-:-:S04]  /*21f0*/  FMUL R5, R5, R56 ;  /* 0x0000003805057220 */ /* 0x000fc80000400000 */
[----:B------:R-:W-:-:S05]  /*2200*/  FFMA R5, R30, R23, R5 ;  /* 0x000000171e057223 */ /* 0x000fca0000000005 */
[----:B------:R-:W-:-:S05]  /*2210*/  F2FP.BF16.F32.PACK_AB R5, RZ, R5 ;  /* 0x00000005ff05723e */ /* 0x000fca00000010ff */
[----:B------:R0:W-:Y:S01]  /*2220*/  @P1 STG.E.U16 desc[UR36][R12.64+0x10], R5 ;  /* 0x000010050c001986 */ /* 0x0001e2000c101524 */
[----:B------:R-:W-:Y:S05]  /*2230*/  @!P0 BRA `(.L_x_41) ;  /* 0x0000000000048947 */ /* 0x000fea0003800000 */
[----:B------:R0:W5:Y:S02]  /*2240*/  LDG.E.LTC128B.U16 R24, desc[UR36][R10.64+0x12] ;  /* 0x000012240a187981 */ /* 0x000164000c1e1520 */
.L_x_41:
[----:B------:R-:W-:Y:S05]  /*2250*/  BSYNC B1 ;  /* 0x0000000000017941 */ /* 0x000fea0003800000 */
.L_x_40:
        /* <DEDUP_REMOVED lines=10> */
.L_x_43:
[----:B------:R-:W-:Y:S05]  /*2300*/  BSYNC B1 ;  /* 0x0000000000017941 */ /* 0x000fea0003800000 */
.L_x_42:
        /* <DEDUP_REMOVED lines=10> */
.L_x_45:
[----:B------:R-:W-:Y:S05]  /*23b0*/  BSYNC B1 ;  /* 0x0000000000017941 */ /* 0x000fea0003800000 */
.L_x_44:
[----:B0----5:R-:W-:Y:S01]  /*23c0*/  IMAD.U32 R5, R24, 0x10000, RZ ;  /* 0x0001000018057824 */ /* 0x021fe200078e00ff */
        /* <DEDUP_REMOVED lines=8> */
.L_x_47:
[----:B------:R-:W-:Y:S05]  /*2450*/  BSYNC B1 ;  /* 0x0000000000017941 */ /* 0x000fea0003800000 */
.L_x_46:
        /* <DEDUP_REMOVED lines=9> */
.L_x_49:
[----:B------:R-:W-:Y:S05]  /*24f0*/  BSYNC B1 ;  /* 0x0000000000017941 */ /* 0x000fea0003800000 */
.L_x_48:
        /* <DEDUP_REMOVED lines=10> */
.L_x_51:
[----:B------:R-:W-:Y:S05]  /*25a0*/  BSYNC B1 ;  /* 0x0000000000017941 */ /* 0x000fea0003800000 */
.L_x_50:
        /* <DEDUP_REMOVED lines=10> */
.L_x_53:
[----:B------:R-:W-:Y:S05]  /*2650*/  BSYNC B1 ;  /* 0x0000000000017941 */ /* 0x000fea0003800000 */
.L_x_52:
        /* <DEDUP_REMOVED lines=9> */
.L_x_55:
[----:B------:R-:W-:Y:S05]  /*26f0*/  BSYNC B1 ;  /* 0x0000000000017941 */ /* 0x000fea0003800000 */
.L_x_54:
        /* <DEDUP_REMOVED lines=9> */
.L_x_57:
[----:B------:R-:W-:Y:S05]  /*2790*/  BSYNC B1 ;  /* 0x0000000000017941 */ /* 0x000fea0003800000 */
.L_x_56:
        /* <DEDUP_REMOVED lines=10> */
.L_x_59:
[----:B------:R-:W-:Y:S05]  /*2840*/  BSYNC B1 ;  /* 0x0000000000017941 */ /* 0x000fea0003800000 */
.L_x_58:
        /* <DEDUP_REMOVED lines=10> */
.L_x_61:
[----:B------:R-:W-:Y:S05]  /*28f0*/  BSYNC B1 ;  /* 0x0000000000017941 */ /* 0x000fea0003800000 */
.L_x_60:
        /* <DEDUP_REMOVED lines=9> */
.L_x_63:
[----:B------:R-:W-:Y:S05]  /*2990*/  BSYNC B1 ;  /* 0x0000000000017941 */ /* 0x000fea0003800000 */
.L_x_62:
        /* <DEDUP_REMOVED lines=9> */
.L_x_65:
[----:B------:R-:W-:Y:S05]  /*2a30*/  BSYNC B1 ;  /* 0x0000000000017941 */ /* 0x000fea0003800000 */
.L_x_64:
        /* <DEDUP_REMOVED lines=10> */
.L_x_67:
[----:B------:R-:W-:Y:S05]  /*2ae0*/  BSYNC B1 ;  /* 0x0000000000017941 */ /* 0x000fea0003800000 */
.L_x_66:
        /* <DEDUP_REMOVED lines=10> */
.L_x_69:
[----:B------:R-:W-:Y:S05]  /*2b90*/  BSYNC B1 ;  /* 0x0000000000017941 */ /* 0x000fea0003800000 */
.L_x_68:
        /* <DEDUP_REMOVED lines=9> */
.L_x_71:
[----:B------:R-:W-:Y:S05]  /*2c30*/  BSYNC B1 ;  /* 0x0000000000017941 */ /* 0x000fea0003800000 */
.L_x_70:
        /* <DEDUP_REMOVED lines=9> */
.L_x_73:
[----:B------:R-:W-:Y:S05]  /*2cd0*/  BSYNC B1 ;  /* 0x0000000000017941 */ /* 0x000fea0003800000 */
.L_x_72:
        /* <DEDUP_REMOVED lines=10> */
.L_x_75:
[----:B------:R-:W-:Y:S05]  /*2d80*/  BSYNC B1 ;  /* 0x0000000000017941 */ /* 0x000fea0003800000 */
.L_x_74:
        /* <DEDUP_REMOVED lines=10> */
.L_x_77:
[----:B------:R-:W-:Y:S05]  /*2e30*/  BSYNC B1 ;  /* 0x0000000000017941 */ /* 0x000fea0003800000 */
.L_x_76:
        /* <DEDUP_REMOVED lines=9> */
.L_x_79:
[----:B------:R-:W-:Y:S05]  /*2ed0*/  BSYNC B1 ;  /* 0x0000000000017941 */ /* 0x000fea0003800000 */
.L_x_78:
        /* <DEDUP_REMOVED lines=9> */
.L_x_81:
[----:B------:R-:W-:Y:S05]  /*2f70*/  BSYNC B1 ;  /* 0x0000000000017941 */ /* 0x000fea0003800000 */
.L_x_80:
        /* <DEDUP_REMOVED lines=10> */
.L_x_83:
[----:B------:R-:W-:Y:S05]  /*3020*/  BSYNC B1 ;  /* 0x0000000000017941 */ /* 0x000fea0003800000 */
.L_x_82:
[----:B-----5:R-:W-:Y:S01]  /*3030*/  IMAD.U32 R5, R24, 0x10000, RZ ;  /* 0x0001000018057824 */ /* 0x020fe200078e00ff */
[----:B------:R-:W-:Y:S01]  /*3040*/  ISETP.GT.AND P0, PT, R4, 0x39, PT ;  /* 0x000000390400780c */ /* 0x000fe20003f04270 */
[----:B------:R-:W-:Y:S01]  /*3050*/  @P2 IMAD.MOV.U32 R4, RZ, RZ, R8 ;  /* 0x000000ffff042224 */ /* 0x000fe200078e0008 */
[----:B------:R-:W-:Y:S01]  /*3060*/  BSSY B1, `(.L_x_84) ;  /* 0x000000a000017945 */ /* 0x000fe20003800000 */
[----:B------:R-:W-:Y:S01]  /*3070*/  FMUL R5, R5, R56 ;  /* 0x0000003805057220 */ /* 0x000fe20000400000 */
[----:B------:R-:W-:-:S03]  /*3080*/  ISETP.GT.AND P3, PT, R3, RZ, P0 ;  /* 0x000000ff0300720c */ /* 0x000fc60000764270 */
[----:B------:R-:W-:-:S05]  /*3090*/  FFMA R5, R52, R23, R5 ;  /* 0x0000001734057223 */ /* 0x000fca0000000005 */
[----:B------:R-:W-:-:S04]  /*30a0*/  F2FP.BF16.F32.PACK_AB R5, RZ, R5 ;  /* 0x00000005ff05723e */ /* 0x000fc800000010ff */
[----:B0-----:R-:W-:Y:S01]  /*30b0*/  PRMT R14, R5, 0x7610, R14 ;  /* 0x00007610050e7816 */ /* 0x001fe2000000000e */
[----:B------:R-:W-:-:S05]  /*30c0*/  @P2 IMAD.MOV.U32 R5, RZ, RZ, R9 ;  /* 0x000000ffff052224 */ /* 0x000fca00078e0009 */
[----:B------:R0:W-:Y:S01]  /*30d0*/  @P2 STG.E.U16 desc[UR36][R4.64+0x70], R14 ;  /* 0x0000700e04002986 */ /* 0x0001e2000c101524 */
[----:B------:R-:W-:Y:S05]  /*30e0*/  @!P3 BRA `(.L_x_85) ;  /* 0x000000000004b947 */ /* 0x000fea0003800000 */
[----:B------:R0:W5:Y:S02]  /*30f0*/  LDG.E.LTC128B.U16 R24, desc[UR36][R6.64+0x72] ;  /* 0x0000722406187981 */ /* 0x000164000c1e1520 */
.L_x_85:
[----:B------:R-:W-:Y:S05]  /*3100*/  BSYNC B1 ;  /* 0x0000000000017941 */ /* 0x000fea0003800000 */
.L_x_84:
        /* <DEDUP_REMOVED lines=9> */
.L_x_87:
[----:B------:R-:W-:Y:S05]  /*31a0*/  BSYNC B1 ;  /* 0x0000000000017941 */ /* 0x000fea0003800000 */
.L_x_86:
[----:B-----5:R-:W-:Y:S01]  /*31b0*/  IMAD.U32 R5, R24, 0x10000, RZ ;  /* 0x0001000018057824 */ /* 0x020fe200078e00ff */
[----:B------:R-:W-:Y:S01]  /*31c0*/  ISETP.GT.AND P0, PT, R3, 0x8, P0 ;  /* 0x000000080300780c */ /* 0x000fe20000704270 */
[----:B0-----:R-:W-:Y:S01]  /*31d0*/  @P1 IMAD.MOV.U32 R4, RZ, RZ, R12 ;  /* 0x000000ffff041224 */ /* 0x001fe200078e000c */
[----:B------:R-:W-:Y:S01]  /*31e0*/  BSSY B1, `(.L_x_88) ;  /* 0x0000009000017945 */ /* 0x000fe20003800000 */
[----:B------:R-:W-:-:S04]  /*31f0*/  FMUL R5, R5, R56 ;  /* 0x0000003805057220 */ /* 0x000fc80000400000 */
[----:B------:R-:W-:-:S05]  /*3200*/  FFMA R5, R54, R23, R5 ;  /* 0x0000001736057223 */ /* 0x000fca0000000005 */
[----:B------:R-:W-:-:S04]  /*3210*/  F2FP.BF16.F32.PACK_AB R5, RZ, R5 ;  /* 0x00000005ff05723e */ /* 0x000fc800000010ff */
[----:B-1-3--:R-:W-:Y:S01]  /*3220*/  PRMT R6, R5, 0x7610, R6 ;  /* 0x0000761005067816 */ /* 0x00afe20000000006 */
[----:B------:R-:W-:-:S05]  /*3230*/  @P1 IMAD.MOV.U32 R5, RZ, RZ, R13 ;  /* 0x000000ffff051224 */ /* 0x000fca00078e000d */
[----:B------:R0:W-:Y:S01]  /*3240*/  @P1 STG.E.U16 desc[UR36][R4.64+0x70], R6 ;  /* 0x0000700604001986 */ /* 0x0001e2000c101524 */
[----:B------:R-:W-:Y:S05]  /*3250*/  @!P0 BRA `(.L_x_89) ;  /* 0x0000000000048947 */ /* 0x000fea0003800000 */
[----:B------:R1:W5:Y:S02]  /*3260*/  LDG.E.LTC128B.U16 R24, desc[UR36][R10.64+0x72] ;  /* 0x000072240a187981 */ /* 0x000364000c1e1520 */
.L_x_89:
[----:B------:R-:W-:Y:S05]  /*3270*/  BSYNC B1 ;  /* 0x0000000000017941 */ /* 0x000fea0003800000 */
.L_x_88:
[----:B------:R-:W-:Y:S05]  /*3280*/  @!P0 BRA `(.L_x_90) ;  /* 0x0000000800a88947 */ /* 0x000fea0003800000 */
[----:B-----5:R-:W-:-:S04]  /*3290*/  IMAD.U32 R3, R24, 0x10000, RZ ;  /* 0x0001000018037824 */ /* 0x020fc800078e00ff */
[----:B0-----:R-:W-:-:S04]  /*32a0*/  FMUL R4, R3, R56 ;  /* 0x0000003803047220 */ /* 0x001fc80000400000 */
[----:B------:R-:W-:-:S05]  /*32b0*/  FFMA R4, R55, R23, R4 ;  /* 0x0000001737047223 */ /* 0x000fca0000000004 */
[----:B------:R-:W-:-:S05]  /*32c0*/  F2FP.BF16.F32.PACK_AB R4, RZ, R4 ;  /* 0x00000004ff04723e */ /* 0x000fca00000010ff */
[----:B------:R3:W-:Y:S01]  /*32d0*/  STG.E.U16 desc[UR36][R12.64+0x72], R4 ;  /* 0x000072040c007986 */ /* 0x0007e2000c101524 */
[----:B------:R-:W-:Y:S05]  /*32e0*/  BRA `(.L_x_90) ;  /* 0x0000000800907947 */ /* 0x000fea0003800000 */
.L_x_29:
[----:B------:R-:W-:Y:S01]  /*32f0*/  ISETP.GT.AND P0, PT, R4, 0x1, PT ;  /* 0x000000010400780c */ /* 0x000fe20003f04270 */
[----:B------:R-:W-:Y:S01]  /*3300*/  ULDC.64 UR4, c[0x0][0x5c0] ;  /* 0x0001700000047ab9 */ /* 0x000fe20000000a00 */
[-C--:B------:R-:W-:Y:S01]  /*3310*/  FMUL R24, R24, R23.reuse ;  /* 0x0000001718187220 */ /* 0x080fe20000400000 */
[-C--:B------:R-:W-:Y:S01]  /*3320*/  FMUL R25, R25, R23.reuse ;  /* 0x0000001719197220 */ /* 0x080fe20000400000 */
[----:B------:R-:W-:Y:S01]  /*3330*/  ISETP.GT.AND P3, PT, R3, RZ, P0 ;  /* 0x000000ff0300720c */ /* 0x000fe20000764270 */
[-C--:B------:R-:W-:Y:S01]  /*3340*/  FMUL R26, R26, R23.reuse ;  /* 0x000000171a1a7220 */ /* 0x080fe20000400000 */
[----:B------:R-:W-:Y:S01]  /*3350*/  LEA R6, P4, R58, UR4, 0x1 ;  /* 0x000000043a067c11 */ /* 0x000fe2000f8808ff */
[-C--:B------:R-:W-:Y:S01]  /*3360*/  FMUL R27, R27, R23.reuse ;  /* 0x000000171b1b7220 */ /* 0x080fe20000400000 */
[----:B------:R-:W-:Y:S01]  /*3370*/  F2FP.BF16.F32.PACK_AB R24, RZ, R24 ;  /* 0x00000018ff18723e */ /* 0x000fe200000010ff */
[-C--:B------:R-:W-:Y:S01]  /*3380*/  FMUL R28, R28, R23.reuse ;  /* 0x000000171c1c7220 */ /* 0x080fe20000400000 */
[----:B------:R-:W-:Y:S01]  /*3390*/  LEA.HI.X R7, R58, UR5, R75, 0x1, P4 ;  /* 0x000000053a077c11 */ /* 0x000fe2000a0f0c4b */
[----:B------:R-:W-:Y:S01]  /*33a0*/  FMUL R29, R29, R23 ;  /* 0x000000171d1d7220 */ /* 0x000fe20000400000 */
[----:B------:R-:W-:Y:S01]  /*33b0*/  F2FP.BF16.F32.PACK_AB R25, RZ, R25 ;  /* 0x00000019ff19723e */ /* 0x000fe200000010ff */
[-C--:B------:R-:W-:Y:S01]  /*33c0*/  FMUL R30, R30, R23.reuse ;  /* 0x000000171e1e7220 */ /* 0x080fe20000400000 */
[----:B------:R-:W-:Y:S01]  /*33d0*/  SHF.L.U64.HI R67, R66, 0x4, R67 ;  /* 0x0000000442437819 */ /* 0x000fe20000010243 */
[----:B------:R-:W-:Y:S01]  /*33e0*/  @P1 STG.E.U16 desc[UR36][R6.64], R24 ;  /* 0x0000001806001986 */ /* 0x000fe2000c101524 */
[----:B------:R-:W-:Y:S01]  /*33f0*/  ISETP.GT.AND P1, PT, R4, 0x8, PT ;  /* 0x000000080400780c */ /* 0x000fe20003f24270 */
[-C--:B------:R-:W-:Y:S01]  /*3400*/  FMUL R31, R31, R23.reuse ;  /* 0x000000171f1f7220 */ /* 0x080fe20000400000 */
[C---:B------:R-:W-:Y:S01]  /*3410*/  ISETP.GT.AND P4, PT, R3.reuse, 0x8, P0 ;  /* 0x000000080300780c */ /* 0x040fe20000784270 */
[----:B------:R-:W-:Y:S01]  /*3420*/  @P3 STG.E.U16 desc[UR36][R6.64+0x2], R25 ;  /* 0x0000021906003986 */ /* 0x000fe2000c101524 */
[----:B------:R-:W-:Y:S01]  /*3430*/  LEA R8, P3, R66, R6, 0x4 ;  /* 0x0000000642087211 */ /* 0x000fe200078620ff */
[-C--:B------:R-:W-:Y:S01]  /*3440*/  FMUL R32, R32, R23.reuse ;  /* 0x0000001720207220 */ /* 0x080fe20000400000 */
[----:B------:R-:W-:Y:S01]  /*3450*/  ISETP.GT.AND P2, PT, R3, 0x8, P2 ;  /* 0x000000080300780c */ /* 0x000fe20001744270 */
[-C--:B------:R-:W-:Y:S01]  /*3460*/  FMUL R33, R33, R23.reuse ;  /* 0x0000001721217220 */ /* 0x080fe20000400000 */
[----:B------:R-:W-:Y:S01]  /*3470*/  ISETP.GT.AND P0, PT, R4, 0x9, PT ;  /* 0x000000090400780c */ /* 0x000fe20003f04270 */
[----:B------:R-:W-:Y:S01]  /*3480*/  IMAD.X R9, R67, 0x1, R7, P3 ;  /* 0x0000000143097824 */ /* 0x000fe200018e0607 */
[C---:B------:R-:W-:Y:S01]  /*3490*/  ISETP.GT.AND P5, PT, R3.reuse, RZ, P1 ;  /* 0x000000ff0300720c */ /* 0x040fe20000fa4270 */
[-C--:B------:R-:W-:Y:S01]  /*34a0*/  FMUL R34, R34, R23.reuse ;  /* 0x0000001722227220 */ /* 0x080fe20000400000 */
[----:B------:R-:W-:Y:S01]  /*34b0*/  ISETP.GT.AND P3, PT, R3, RZ, P0 ;  /* 0x000000ff0300720c */ /* 0x000fe20000764270 */
[-C--:B------:R-:W-:Y:S01]  /*34c0*/  FMUL R35, R35, R23.reuse ;  /* 0x0000001723237220 */ /* 0x080fe20000400000 */
[----:B------:R-:W-:Y:S01]  /*34d0*/  F2FP.BF16.F32.PACK_AB R26, RZ, R26 ;  /* 0x0000001aff1a723e */ /* 0x000fe200000010ff */
[----:B------:R-:W-:Y:S01]  /*34e0*/  FMUL R36, R36, R23 ;  /* 0x0000001724247220 */ /* 0x000fe20000400000 */
[----:B------:R-:W-:Y:S01]  /*34f0*/  F2FP.BF16.F32.PACK_AB R27, RZ, R27 ;  /* 0x0000001bff1b723e */ /* 0x000fe200000010ff */
[----:B------:R-:W-:Y:S01]  /*3500*/  FMUL R37, R37, R23 ;  /* 0x0000001725257220 */ /* 0x000fe20000400000 */
[----:B------:R-:W-:Y:S01]  /*3510*/  F2FP.BF16.F32.PACK_AB R28, RZ, R28 ;  /* 0x0000001cff1c723e */ /* 0x000fe200000010ff */
[----:B------:R-:W-:Y:S01]  /*3520*/  @P2 STG.E.U16 desc[UR36][R8.64], R26 ;  /* 0x0000001a08002986 */ /* 0x000fe2000c101524 */
[----:B------:R-:W-:Y:S01]  /*3530*/  F2FP.BF16.F32.PACK_AB R29, RZ, R29 ;  /* 0x0000001dff1d723e */ /* 0x000fe200000010ff */
[-C--:B------:R-:W-:Y:S01]  /*3540*/  FMUL R38, R38, R23.reuse ;  /* 0x0000001726267220 */ /* 0x080fe20000400000 */
[----:B------:R-:W-:Y:S01]  /*3550*/  ISETP.GT.AND P2, PT, R3, 0x8, P1 ;  /* 0x000000080300780c */ /* 0x000fe20000f44270 */
[----:B------:R-:W-:Y:S01]  /*3560*/  @P4 STG.E.U16 desc[UR36][R8.64+0x2], R27 ;  /* 0x0000021b08004986 */ /* 0x000fe2000c101524 */
[----:B------:R-:W-:Y:S01]  /*3570*/  ISETP.GT.AND P1, PT, R4, 0x10, PT ;  /* 0x000000100400780c */ /* 0x000fe20003f24270 */
[-C--:B------:R-:W-:Y:S01]  /*3580*/  FMUL R39, R39, R23.reuse ;  /* 0x0000001727277220 */ /* 0x080fe20000400000 */
[----:B------:R-:W-:Y:S01]  /*3590*/  F2FP.BF16.F32.PACK_AB R30, RZ, R30 ;  /* 0x0000001eff1e723e */ /* 0x000fe200000010ff */
[----:B------:R-:W-:Y:S01]  /*35a0*/  @P5 STG.E.U16 desc[UR36][R6.64+0x10], R28 ;  /* 0x0000101c06005986 */ /* 0x000fe2000c101524 */
[C---:B------:R-:W-:Y:S01]  /*35b0*/  ISETP.GT.AND P4, PT, R3.reuse, RZ, P1 ;  /* 0x000000ff0300720c */ /* 0x040fe20000f84270 */
[----:B------:R-:W-:Y:S01]  /*35c0*/  FMUL R40, R40, R23 ;  /* 0x0000001728287220 */ /* 0x000fe20000400000 */
[----:B------:R-:W-:Y:S01]  /*35d0*/  F2FP.BF16.F32.PACK_AB R31, RZ, R31 ;  /* 0x0000001fff1f723e */ /* 0x000fe200000010ff */
[----:B------:R-:W-:Y:S01]  /*35e0*/  @P3 STG.E.U16 desc[UR36][R6.64+0x12], R29 ;  /* 0x0000121d06003986 */ /* 0x000fe2000c101524 */
[----:B------:R-:W-:Y:S01]  /*35f0*/  ISETP.GT.AND P3, PT, R3, 0x8, P0 ;  /* 0x000000080300780c */ /* 0x000fe20000764270 */
[-C--:B------:R-:W-:Y:S01]  /*3600*/  FMUL R41, R41, R23.reuse ;  /* 0x0000001729297220 */ /* 0x080fe20000400000 */
[----:B------:R-:W-:Y:S01]  /*3610*/  ISETP.GT.AND P0, PT, R4, 0x11, PT ;  /* 0x000000110400780c */ /* 0x000fe20003f04270 */
[----:B------:R-:W-:Y:S01]  /*3620*/  @P2 STG.E.U16 desc[UR36][R8.64+0x10], R30 ;  /* 0x0000101e08002986 */ /* 0x000fe2000c101524 */
[----:B------:R-:W-:Y:S01]  /*3630*/  F2FP.BF16.F32.PACK_AB R32, RZ, R32 ;  /* 0x00000020ff20723e */ /* 0x000fe200000010ff */
[-C--:B------:R-:W-:Y:S01]  /*3640*/  FMUL R42, R42, R23.reuse ;  /* 0x000000172a2a7220 */ /* 0x080fe20000400000 */
[----:B------:R-:W-:Y:S01]  /*3650*/  ISETP.GT.AND P5, PT, R3, RZ, P0 ;  /* 0x000000ff0300720c */ /* 0x000fe200007a4270 */
[-C--:B------:R-:W-:Y:S01]  /*3660*/  FMUL R43, R43, R23.reuse ;  /* 0x000000172b2b7220 */ /* 0x080fe20000400000 */
[----:B------:R-:W-:Y:S01]  /*3670*/  ISETP.GT.AND P2, PT, R3, 0x8, P1 ;  /* 0x000000080300780c */ /* 0x000fe20000f44270 */
[-C--:B------:R-:W-:Y:S01]  /*3680*/  FMUL R44, R44, R23.reuse ;  /* 0x000000172c2c7220 */ /* 0x080fe20000400000 */
[----:B------:R-:W-:Y:S01]  /*3690*/  ISETP.GT.AND P1, PT, R4, 0x18, PT ;  /* 0x000000180400780c */ /* 0x000fe20003f24270 */
[----:B------:R-:W-:Y:S01]  /*36a0*/  FMUL R45, R45, R23 ;  /* 0x000000172d2d7220 */ /* 0x000fe20000400000 */
[----:B------:R-:W-:Y:S01]  /*36b0*/  F2FP.BF16.F32.PACK_AB R33, RZ, R33 ;  /* 0x00000021ff21723e */ /* 0x000fe200000010ff */
[----:B------:R-:W-:Y:S01]  /*36c0*/  @P3 STG.E.U16 desc[UR36][R8.64+0x12], R31 ;  /* 0x0000121f08003986 */ /* 0x000fe2000c101524 */
[C---:B------:R-:W-:Y:S01]  /*36d0*/  ISETP.GT.AND P3, PT, R3.reuse, 0x8, P0 ;  /* 0x000000080300780c */ /* 0x040fe20000764270 */
[-C--:B------:R-:W-:Y:S01]  /*36e0*/  FMUL R46, R46, R23.reuse ;  /* 0x000000172e2e7220 */ /* 0x080fe20000400000 */
[----:B------:R-:W-:Y:S01]  /*36f0*/  ISETP.GT.AND P0, PT, R4, 0x19, PT ;  /* 0x000000190400780c */ /* 0x000fe20003f04270 */
[----:B------:R-:W-:Y:S01]  /*3700*/  @P4 STG.E.U16 desc[UR36][R6.64+0x20], R32 ;  /* 0x0000202006004986 */ /* 0x000fe2000c101524 */
[----:B------:R-:W-:Y:S01]  /*3710*/  ISETP.GT.AND P4, PT, R3, RZ, P1 ;  /* 0x000000ff0300720c */ /* 0x000fe20000f84270 */
[-C--:B------:R-:W-:Y:S01]  /*3720*/  FMUL R47, R47, R23.reuse ;  /* 0x000000172f2f7220 */ /* 0x080fe20000400000 */
[----:B------:R-:W-:Y:S01]  /*3730*/  F2FP.BF16.F32.PACK_AB R34, RZ, R34 ;  /* 0x00000022ff22723e */ /* 0x000fe200000010ff */
[----:B------:R-:W-:Y:S01]  /*3740*/  @P5 STG.E.U16 desc[UR36][R6.64+0x22], R33 ;  /* 0x0000222106005986 */ /* 0x000fe2000c101524 */
[----:B------:R-:W-:Y:S01]  /*3750*/  ISETP.GT.AND P5, PT, R3, RZ, P0 ;  /* 0x000000ff0300720c */ /* 0x000fe200007a4270 */
[----:B------:R-:W-:Y:S01]  /*3760*/  FMUL R48, R48, R23 ;  /* 0x0000001730307220 */ /* 0x000fe20000400000 */
[----:B------:R-:W-:Y:S01]  /*3770*/  F2FP.BF16.F32.PACK_AB R35, RZ, R35 ;  /* 0x00000023ff23723e */ /* 0x000fe200000010ff */
[----:B------:R-:W-:Y:S01]  /*3780*/  @P2 STG.E.U16 desc[UR36][R8.64+0x20], R34 ;  /* 0x0000202208002986 */ /* 0x000fe2000c101524 */
[----:B------:R-:W-:Y:S01]  /*3790*/  F2FP.BF16.F32.PACK_AB R36, RZ, R36 ;  /* 0x00000024ff24723e */ /* 0x000fe200000010ff */
[-C--:B------:R-:W-:Y:S01]  /*37a0*/  FMUL R49, R49, R23.reuse ;  /* 0x0000001731317220 */ /* 0x080fe20000400000 */
[C---:B------:R-:W-:Y:S01]  /*37b0*/  ISETP.GT.AND P2, PT, R3.reuse, 0x8, P1 ;  /* 0x000000080300780c */ /* 0x040fe20000f44270 */
[----:B------:R-:W-:Y:S01]  /*37c0*/  @P3 STG.E.U16 desc[UR36][R8.64+0x22], R35 ;  /* 0x0000222308003986 */ /* 0x000fe2000c101524 */
[----:B------:R-:W-:Y:S01]  /*37d0*/  ISETP.GT.AND P1, PT, R4, 0x20, PT ;  /* 0x000000200400780c */ /* 0x000fe20003f24270 */
[----:B------:R-:W-:Y:S01]  /*37e0*/  FMUL R50, R50, R23 ;  /* 0x0000001732327220 */ /* 0x000fe20000400000 */
[----:B------:R-:W-:Y:S01]  /*37f0*/  F2FP.BF16.F32.PACK_AB R37, RZ, R37 ;  /* 0x00000025ff25723e */ /* 0x000fe200000010ff */
[----:B------:R-:W-:Y:S01]  /*3800*/  @P4 STG.E.U16 desc[UR36][R6.64+0x30], R36 ;  /* 0x0000302406004986 */ /* 0x000fe2000c101524 */
[----:B------:R-:W-:Y:S01]  /*3810*/  ISETP.GT.AND P3, PT, R3, 0x8, P0 ;  /* 0x000000080300780c */ /* 0x000fe20000764270 */
[-C--:B------:R-:W-:Y:S01]  /*3820*/  FMUL R51, R51, R23.reuse ;  /* 0x0000001733337220 */ /* 0x080fe20000400000 */
[----:B------:R-:W-:Y:S01]  /*3830*/  ISETP.GT.AND P0, PT, R4, 0x21, PT ;  /* 0x000000210400780c */ /* 0x000fe20003f04270 */
[----:B------:R-:W-:Y:S01]  /*3840*/  @P5 STG.E.U16 desc[UR36][R6.64+0x32], R37 ;  /* 0x0000322506005986 */ /* 0x000fe2000c101524 */
        /* <DEDUP_REMOVED lines=10> */
[----:B------:R-:W-:-:S02]  /*38f0*/  F2FP.BF16.F32.PACK_AB R41, RZ, R41 ;  /* 0x00000029ff29723e */ /* 0x000fc400000010ff */
[C---:B------:R-:W-:Y:S01]  /*3900*/  ISETP.GT.AND P1, PT, R3.reuse, 0x8, P1 ;  /* 0x000000080300780c */ /* 0x040fe20000f24270 */
[----:B------:R-:W-:Y:S01]  /*3910*/  @P3 STG.E.U16 desc[UR36][R8.64+0x32], R39 ;  /* 0x0000322708003986 */ /* 0x000fe2000c101524 */
[C---:B------:R-:W-:Y:S02]  /*3920*/  ISETP.GT.AND P2, PT, R3.reuse, 0x8, P0 ;  /* 0x000000080300780c */ /* 0x040fe40000744270 */
[C---:B------:R-:W-:Y:S01]  /*3930*/  ISETP.GT.AND P0, PT, R4.reuse, 0x29, PT ;  /* 0x000000290400780c */ /* 0x040fe20003f04270 */
[----:B------:R-:W-:Y:S01]  /*3940*/  @P4 STG.E.U16 desc[UR36][R6.64+0x40], R40 ;  /* 0x0000402806004986 */ /* 0x000fe2000c101524 */
[----:B------:R-:W-:Y:S02]  /*3950*/  ISETP.GT.AND P4, PT, R4, 0x28, PT ;  /* 0x000000280400780c */ /* 0x000fe40003f84270 */
[----:B------:R-:W-:Y:S01]  /*3960*/  F2FP.BF16.F32.PACK_AB R42, RZ, R42 ;  /* 0x0000002aff2a723e */ /* 0x000fe200000010ff */
[----:B------:R-:W-:Y:S01]  /*3970*/  @P5 STG.E.U16 desc[UR36][R6.64+0x42], R41 ;  /* 0x0000422906005986 */ /* 0x000fe2000c101524 */
[----:B------:R-:W-:-:S02]  /*3980*/  ISETP.GT.AND P5, PT, R3, RZ, P4 ;  /* 0x000000ff0300720c */ /* 0x000fc400027a4270 */
[C---:B------:R-:W-:Y:S01]  /*3990*/  ISETP.GT.AND P3, PT, R3.reuse, RZ, P0 ;  /* 0x000000ff0300720c */ /* 0x040fe20000764270 */
[----:B------:R-:W-:Y:S01]  /*39a0*/  @P1 STG.E.U16 desc[UR36][R8.64+0x40], R42 ;  /* 0x0000402a08001986 */ /* 0x000fe2000c101524 */
[----:B------:R-:W-:Y:S02]  /*39b0*/  F2FP.BF16.F32.PACK_AB R43, RZ, R43 ;  /* 0x0000002bff2b723e */ /* 0x000fe400000010ff */
[----:B------:R-:W-:Y:S02]  /*39c0*/  F2FP.BF16.F32.PACK_AB R44, RZ, R44 ;  /* 0x0000002cff2c723e */ /* 0x000fe400000010ff */
[C---:B------:R-:W-:Y:S01]  /*39d0*/  ISETP.GT.AND P4, PT, R3.reuse, 0x8, P4 ;  /* 0x000000080300780c */ /* 0x040fe20002784270 */
[----:B------:R-:W-:Y:S01]  /*39e0*/  @P2 STG.E.U16 desc[UR36][R8.64+0x42], R43 ;  /* 0x0000422b08002986 */ /* 0x000fe2000c101524 */
[----:B------:R-:W-:Y:S02]  /*39f0*/  F2FP.BF16.F32.PACK_AB R45, RZ, R45 ;  /* 0x0000002dff2d723e */ /* 0x000fe400000010ff */
[----:B------:R-:W-:Y:S01]  /*3a00*/  ISETP.GT.AND P2, PT, R4, 0x31, PT ;  /* 0x000000310400780c */ /* 0x000fe20003f44270 */
[----:B------:R-:W-:Y:S01]  /*3a10*/  @P5 STG.E.U16 desc[UR36][R6.64+0x50], R44 ;  /* 0x0000502c06005986 */ /* 0x000fe2000c101524 */
[----:B------:R-:W-:-:S02]  /*3a20*/  ISETP.GT.AND P5, PT, R3, 0x8, P0 ;  /* 0x000000080300780c */ /* 0x000fc400007a4270 */
[C---:B------:R-:W-:Y:S01]  /*3a30*/  ISETP.GT.AND P1, PT, R4.reuse, 0x38, PT ;  /* 0x000000380400780c */ /* 0x040fe20003f24270 */
[----:B------:R-:W-:Y:S01]  /*3a40*/  @P3 STG.E.U16 desc[UR36][R6.64+0x52], R45 ;  /* 0x0000522d06003986 */ /* 0x000fe2000c101524 */
[C---:B------:R-:W-:Y:S02]  /*3a50*/  ISETP.GT.AND P3, PT, R4.reuse, 0x30, PT ;  /* 0x000000300400780c */ /* 0x040fe40003f64270 */
[----:B------:R-:W-:Y:S01]  /*3a60*/  ISETP.GT.AND P0, PT, R4, 0x39, PT ;  /* 0x000000390400780c */ /* 0x000fe20003f04270 */
[----:B------:R-:W-:Y:S01]  /*3a70*/  @P4 IMAD.MOV.U32 R4, RZ, RZ, R8 ;  /* 0x000000ffff044224 */ /* 0x000fe200078e0008 */
[----:B------:R-:W-:Y:S01]  /*3a80*/  F2FP.BF16.F32.PACK_AB R46, RZ, R46 ;  /* 0x0000002eff2e723e */ /* 0x000fe200000010ff */
[----:B------:R-:W-:Y:S01]  /*3a90*/  @P4 IMAD.MOV.U32 R5, RZ, RZ, R9 ;  /* 0x000000ffff054224 */ /* 0x000fe200078e0009 */
[----:B------:R-:W-:Y:S02]  /*3aa0*/  F2FP.BF16.F32.PACK_AB R47, RZ, R47 ;  /* 0x0000002fff2f723e */ /* 0x000fe400000010ff */
[----:B------:R-:W-:-:S02]  /*3ab0*/  F2FP.BF16.F32.PACK_AB R48, RZ, R48 ;  /* 0x00000030ff30723e */ /* 0x000fc400000010ff */
[----:B------:R0:W-:Y:S01]  /*3ac0*/  @P4 STG.E.U16 desc[UR36][R4.64+0x50], R46 ;  /* 0x0000502e04004986 */ /* 0x0001e2000c101524 */
[C---:B------:R-:W-:Y:S02]  /*3ad0*/  ISETP.GT.AND P4, PT, R3.reuse, RZ, P2 ;  /* 0x000000ff0300720c */ /* 0x040fe40001784270 */
[----:B------:R-:W-:Y:S02]  /*3ae0*/  F2FP.BF16.F32.PACK_AB R49, RZ, R49 ;  /* 0x00000031ff31723e */ /* 0x000fe400000010ff */
[----:B------:R-:W-:Y:S02]  /*3af0*/  ISETP.GT.AND P2, PT, R3, 0x8, P2 ;  /* 0x000000080300780c */ /* 0x000fe40001744270 */
[----:B------:R-:W-:Y:S02]  /*3b00*/  F2FP.BF16.F32.PACK_AB R50, RZ, R50 ;  /* 0x00000032ff32723e */ /* 0x000fe400000010ff */
[----:B------:R-:W-:Y:S02]  /*3b10*/  F2FP.BF16.F32.PACK_AB R51, RZ, R51 ;  /* 0x00000033ff33723e */ /* 0x000fe400000010ff */
[----:B------:R-:W-:Y:S01]  /*3b20*/  F2FP.BF16.F32.PACK_AB R52, RZ, R52 ;  /* 0x00000034ff34723e */ /* 0x000fe200000010ff */
[----:B0-----:R-:W-:Y:S01]  /*3b30*/  @P5 IMAD.MOV.U32 R4, RZ, RZ, R8 ;  /* 0x000000ffff045224 */ /* 0x001fe200078e0008 */
[----:B------:R-:W-:Y:S01]  /*3b40*/  F2FP.BF16.F32.PACK_AB R53, RZ, R53 ;  /* 0x00000035ff35723e */ /* 0x000fe200000010ff */
[----:B------:R-:W-:Y:S01]  /*3b50*/  @P5 IMAD.MOV.U32 R5, RZ, RZ, R9 ;  /* 0x000000ffff055224 */ /* 0x000fe200078e0009 */
[----:B------:R-:W-:-:S02]  /*3b60*/  F2FP.BF16.F32.PACK_AB R54, RZ, R54 ;  /* 0x00000036ff36723e */ /* 0x000fc400000010ff */
[----:B------:R-:W-:Y:S02]  /*3b70*/  F2FP.BF16.F32.PACK_AB R55, RZ, R55 ;  /* 0x00000037ff37723e */ /* 0x000fe400000010ff */
[----:B------:R0:W-:Y:S01]  /*3b80*/  @P5 STG.E.U16 desc[UR36][R4.64+0x52], R47 ;  /* 0x0000522f04005986 */ /* 0x0001e2000c101524 */
[C---:B------:R-:W-:Y:S02]  /*3b90*/  ISETP.GT.AND P5, PT, R3.reuse, RZ, P3 ;  /* 0x000000ff0300720c */ /* 0x040fe40001fa4270 */
[----:B------:R-:W-:-:S11]  /*3ba0*/  ISETP.GT.AND P3, PT, R3, 0x8, P3 ;  /* 0x000000080300780c */ /* 0x000fd60001f64270 */
[----:B0-----:R-:W-:Y:S02]  /*3bb0*/  @P5 IMAD.MOV.U32 R4, RZ, RZ, R6 ;  /* 0x000000ffff045224 */ /* 0x001fe400078e0006 */
[----:B------:R-:W-:-:S05]  /*3bc0*/  @P5 IMAD.MOV.U32 R5, RZ, RZ, R7 ;  /* 0x000000ffff055224 */ /* 0x000fca00078e0007 */
[----:B------:R0:W-:Y:S01]  /*3bd0*/  @P5 STG.E.U16 desc[UR36][R4.64+0x60], R48 ;  /* 0x0000603004005986 */ /* 0x0001e2000c101524 */
[C---:B------:R-:W-:Y:S02]  /*3be0*/  ISETP.GT.AND P5, PT, R3.reuse, RZ, P0 ;  /* 0x000000ff0300720c */ /* 0x040fe400007a4270 */
[----:B------:R-:W-:Y:S01]  /*3bf0*/  ISETP.GT.AND P0, PT, R3, 0x8, P0 ;  /* 0x000000080300780c */ /* 0x000fe20000704270 */
[----:B0-----:R-:W-:Y:S02]  /*3c00*/  @P4 IMAD.MOV.U32 R4, RZ, RZ, R6 ;  /* 0x000000ffff044224 */ /* 0x001fe400078e0006 */
[----:B------:R-:W-:-:S05]  /*3c10*/  @P4 IMAD.MOV.U32 R5, RZ, RZ, R7 ;  /* 0x000000ffff054224 */ /* 0x000fca00078e0007 */
[----:B------:R0:W-:Y:S01]  /*3c20*/  @P4 STG.E.U16 desc[UR36][R4.64+0x62], R49 ;  /* 0x0000623104004986 */ /* 0x0001e2000c101524 */
[C---:B------:R-:W-:Y:S02]  /*3c30*/  ISETP.GT.AND P4, PT, R3.reuse, RZ, P1 ;  /* 0x000000ff0300720c */ /* 0x040fe40000f84270 */
[----:B------:R-:W-:Y:S01]  /*3c40*/  ISETP.GT.AND P1, PT, R3, 0x8, P1 ;  /* 0x000000080300780c */ /* 0x000fe20000f24270 */
[----:B0-----:R-:W-:Y:S02]  /*3c50*/  @P3 IMAD.MOV.U32 R4, RZ, RZ, R8 ;  /* 0x000000ffff043224 */ /* 0x001fe400078e0008 */
[----:B------:R-:W-:-:S05]  /*3c60*/  @P3 IMAD.MOV.U32 R5, RZ, RZ, R9 ;  /* 0x000000ffff053224 */ /* 0x000fca00078e0009 */
[----:B------:R0:W-:Y:S02]  /*3c70*/  @P3 STG.E.U16 desc[UR36][R4.64+0x60], R50 ;  /* 0x0000603204003986 */ /* 0x0001e4000c101524 */
[----:B0-----:R-:W-:Y:S02]  /*3c80*/  @P2 IMAD.MOV.U32 R4, RZ, RZ, R8 ;  /* 0x000000ffff042224 */ /* 0x001fe400078e0008 */
[----:B------:R-:W-:-:S05]  /*3c90*/  @P2 IMAD.MOV.U32 R5, RZ, RZ, R9 ;  /* 0x000000ffff052224 */ /* 0x000fca00078e0009 */
[----:B------:R0:W-:Y:S02]  /*3ca0*/  @P2 STG.E.U16 desc[UR36][R4.64+0x62], R51 ;  /* 0x0000623304002986 */ /* 0x0001e4000c101524 */
[----:B0-----:R-:W-:Y:S02]  /*3cb0*/  @P4 IMAD.MOV.U32 R4, RZ, RZ, R6 ;  /* 0x000000ffff044224 */ /* 0x001fe400078e0006 */
[----:B------:R-:W-:-:S05]  /*3cc0*/  @P4 IMAD.MOV.U32 R5, RZ, RZ, R7 ;  /* 0x000000ffff054224 */ /* 0x000fca00078e0007 */
[----:B------:R0:W-:Y:S04]  /*3cd0*/  @P4 STG.E.U16 desc[UR36][R4.64+0x70], R52 ;  /* 0x0000703404004986 */ /* 0x0001e8000c101524 */
[----:B------:R1:W-:Y:S01]  /*3ce0*/  @P5 STG.E.U16 desc[UR36][R6.64+0x72], R53 ;  /* 0x0000723506005986 */ /* 0x0003e2000c101524 */
[----:B0-----:R-:W-:Y:S02]  /*3cf0*/  @P1 IMAD.MOV.U32 R4, RZ, RZ, R8 ;  /* 0x000000ffff041224 */ /* 0x001fe400078e0008 */
[----:B------:R-:W-:-:S05]  /*3d00*/  @P1 IMAD.MOV.U32 R5, RZ, RZ, R9 ;  /* 0x000000ffff051224 */ /* 0x000fca00078e0009 */
[----:B------:R1:W-:Y:S04]  /*3d10*/  @P1 STG.E.U16 desc[UR36][R4.64+0x70], R54 ;  /* 0x0000703604001986 */ /* 0x0003e8000c101524 */
[----:B------:R1:W-:Y:S02]  /*3d20*/  @P0 STG.E.U16 desc[UR36][R8.64+0x72], R55 ;  /* 0x0000723708000986 */ /* 0x0003e4000c101524 */
.L_x_90:
[----:B------:R-:W-:Y:S05]  /*3d30*/  BSYNC B0 ;  /* 0x0000000000007941 */ /* 0x000fea0003800000 */
.L_x_28:
[----:B------:R-:W-:Y:S01]  /*3d40*/  ULDC UR4, c[0x0][0xc] ;  /* 0x0000030000047ab9 */ /* 0x000fe20000000800 */
[----:B------:R-:W-:Y:S01]  /*3d50*/  ULDC UR5, c[0x0][0x10] ;  /* 0x0000040000057ab9 */ /* 0x000fe20000000800 */
[----:B------:R-:W0:Y:S01]  /*3d60*/  LDC R3, c[0x0][0x14] ;  /* 0x00000500ff037b82 */ /* 0x000e220000000800 */
[----:B------:R-:W-:Y:S01]  /*3d70*/  UIMAD.WIDE.U32 UR4, UR4, UR5, URZ ;  /* 0x00000005040472a5 */ /* 0x000fe2000f8e003f */
[----:B------:R-:W-:Y:S02]  /*3d80*/  IMAD.MOV.U32 R59, RZ, RZ, -0x1 ;  /* 0xffffffffff3b7424 */ /* 0x000fe400078e00ff */
[----:B------:R-:W-:-:S03]  /*3d90*/  IMAD.MOV.U32 R57, RZ, RZ, -0x1 ;  /* 0xffffffffff397424 */ /* 0x000fc600078e00ff */
[----:B0-----:R-:W-:-:S04]  /*3da0*/  IMAD.WIDE.U32 R16, R3, UR4, R16 ;  /* 0x0000000403107c25 */ /* 0x001fc8000f8e0010 */
[----:B------:R-:W-:Y:S01]  /*3db0*/  IMAD R3, R3, UR5, RZ ;  /* 0x0000000503037c24 */ /* 0x000fe2000f8e02ff */
[----:B------:R-:W-:Y:S02]  /*3dc0*/  ULDC.64 UR4, c[0x0][0x650] ;  /* 0x0001940000047ab9 */ /* 0x000fe40000000a00 */
[----:B------:R-:W-:Y:S01]  /*3dd0*/  ISETP.GE.U32.AND P0, PT, R16, UR4, PT ;  /* 0x0000000410007c0c */ /* 0x000fe2000bf06070 */
[--C-:B------:R-:W-:Y:S01]  /*3de0*/  IMAD.IADD R17, R17, 0x1, R3.reuse ;  /* 0x0000000111117824 */ /* 0x100fe200078e0203 */
[----:B------:R-:W-:-:S04]  /*3df0*/  PRMT R3, RZ, 0x7610, R3 ;  /* 0x00007610ff037816 */ /* 0x000fc80000000003 */
[----:B------:R-:W-:-:S13]  /*3e00*/  ISETP.GE.U32.AND.EX P0, PT, R17, UR5, PT, P0 ;  /* 0x0000000511007c0c */ /* 0x000fda000bf06100 */
[----:B------:R-:W-:Y:S05]  /*3e10*/  @P0 BRA `(.L_x_91) ;  /* 0x0000000400640947 */ /* 0x000fea0003800000 */
[----:B---3--:R-:W0:Y:S01]  /*3e20*/  S2R R12, SR_CTAID.X ;  /* 0x00000000000c7919 */ /* 0x008e220000002500 */
[----:B-12-4-:R-:W1:Y:S01]  /*3e30*/  LDC.64 R10, c[0x0][0x628] ;  /* 0x00018a00ff0a7b82 */ /* 0x016e620000000a00 */
[----:B------:R-:W-:Y:S01]  /*3e40*/  ULDC UR4, c[0x0][0x150] ;  /* 0x0000540000047ab9 */ /* 0x000fe20000000800 */
[----:B------:R-:W-:Y:S01]  /*3e50*/  IMAD.MOV.U32 R8, RZ, RZ, R16 ;  /* 0x000000ffff087224 */ /* 0x000fe200078e0010 */
[----:B-----5:R-:W2:Y:S01]  /*3e60*/  S2R R24, SR_CTAID.Y ;  /* 0x0000000000187919 */ /* 0x020ea20000002600 */
[----:B------:R-:W-:-:S04]  /*3e70*/  IMAD.MOV.U32 R9, RZ, RZ, R17 ;  /* 0x000000ffff097224 */ /* 0x000fc800078e0011 */
[----:B------:R-:W3:Y:S08]  /*3e80*/  LDC R21, c[0x0][0x144] ;  /* 0x00005100ff157b82 */ /* 0x000ef00000000800 */
[----:B------:R-:W4:Y:S08]  /*3e90*/  LDC R0, c[0x0][0x630] ;  /* 0x00018c00ff007b82 */ /* 0x000f300000000800 */
[----:B------:R-:W2:Y:S01]  /*3ea0*/  LDC.64 R14, c[0x0][0x620] ;  /* 0x00018800ff0e7b82 */ /* 0x000ea20000000a00 */
[----:B-1----:R-:W-:-:S04]  /*3eb0*/  ISETP.NE.U32.AND P0, PT, R10, RZ, PT ;  /* 0x000000ff0a00720c */ /* 0x002fc80003f05070 */
[----:B------:R-:W-:Y:S02]  /*3ec0*/  ISETP.NE.AND.EX P0, PT, R11, RZ, PT, P0 ;  /* 0x000000ff0b00720c */ /* 0x000fe40003f05300 */
[----:B0-----:R-:W-:-:S05]  /*3ed0*/  I2FP.F32.U32 R3, R12 ;  /* 0x0000000c00037245 */ /* 0x001fca0000201000 */
[----:B------:R-:W-:-:S04]  /*3ee0*/  FMUL R3, R3, UR4 ;  /* 0x0000000403037c20 */ /* 0x000fc80008400000 */
[----:B------:R0:W1:Y:S02]  /*3ef0*/  F2I.U32.TRUNC.NTZ R20, R3 ;  /* 0x0000000300147305 */ /* 0x000064000020f000 */
[----:B---34-:R-:W-:Y:S05]  /*3f00*/  @!P0 BRA `(.L_x_92) ;  /* 0x0000000000288947 */ /* 0x018fea0003800000 */
[----:B0-----:R-:W0:Y:S02]  /*3f10*/  LDC R3, c[0x0][0x634] ;  /* 0x00018d00ff037b82 */ /* 0x001e240000000800 */
        /* <DEDUP_REMOVED lines=9> */
.L_x_92:
[----:B------:R-:W3:Y:S01]  /*3fb0*/  LDC.64 R28, c[0x0][0x640] ;  /* 0x00019000ff1c7b82 */ /* 0x000ee20000000a00 */
[-CC-:B------:R-:W-:Y:S01]  /*3fc0*/  SHF.R.U64 R57, R8, R0.reuse, R9.reuse ;  /* 0x0000000008397219 */ /* 0x180fe20000001209 */
[----:B-1----:R-:W-:Y:S01]  /*3fd0*/  IMAD.MOV R20, RZ, RZ, -R20 ;  /* 0x000000ffff147224 */ /* 0x002fe200078e0a14 */
[----:B------:R-:W-:Y:S01]  /*3fe0*/  SHF.R.U32.HI R0, RZ, R0, R9 ;  /* 0x00000000ff007219 */ /* 0x000fe20000011609 */
[----:B------:R-:W-:Y:S01]  /*3ff0*/  ULDC UR4, c[0x0][0x154] ;  /* 0x0000550000047ab9 */ /* 0x000fe20000000800 */
[----:B0-----:R-:W-:Y:S01]  /*4000*/  IADD3 R3, P0, RZ, -R57, RZ ;  /* 0x80000039ff037210 */ /* 0x001fe20007f1e0ff */
[----:B------:R-:W-:Y:S02]  /*4010*/  IMAD R21, R21, R20, R12 ;  /* 0x0000001415157224 */ /* 0x000fe400078e020c */
[----:B------:R-:W0:Y:S01]  /*4020*/  LDC R6, c[0x0][0x618] ;  /* 0x00018600ff067b82 */ /* 0x000e220000000800 */
[----:B------:R-:W-:Y:S02]  /*4030*/  IMAD.MOV.U32 R7, RZ, RZ, 0x1 ;  /* 0x00000001ff077424 */ /* 0x000fe400078e00ff */
[----:B------:R-:W-:-:S04]  /*4040*/  IMAD.X R5, RZ, RZ, ~R0, P0 ;  /* 0x000000ffff057224 */ /* 0x000fc800000e0e00 */
[-C--:B--2---:R-:W-:Y:S01]  /*4050*/  IMAD R0, R5, R14.reuse, RZ ;  /* 0x0000000e05007224 */ /* 0x084fe200078e02ff */
[----:B------:R-:W1:Y:S01]  /*4060*/  LDC R8, c[0x0][0x608] ;  /* 0x00018200ff087b82 */ /* 0x000e620000000800 */
[----:B------:R-:W-:-:S04]  /*4070*/  IMAD.WIDE.U32 R4, R3, R14, R16 ;  /* 0x0000000e03047225 */ /* 0x000fc800078e0010 */
[----:B------:R-:W-:Y:S01]  /*4080*/  IMAD R3, R3, R15, R0 ;  /* 0x0000000f03037224 */ /* 0x000fe200078e0200 */
[----:B------:R-:W-:Y:S02]  /*4090*/  I2FP.F32.U32 R0, R24 ;  /* 0x0000001800007245 */ /* 0x000fe40000201000 */
[----:B------:R-:W2:Y:S01]  /*40a0*/  LDC R26, c[0x0][0x658] ;  /* 0x00019600ff1a7b82 */ /* 0x000ea20000000800 */
[----:B------:R-:W-:Y:S01]  /*40b0*/  IMAD.IADD R3, R5, 0x1, R3 ;  /* 0x0000000105037824 */ /* 0x000fe200078e0203 */
[----:B---3--:R-:W-:Y:S01]  /*40c0*/  ISETP.NE.U32.AND P0, PT, R28, RZ, PT ;  /* 0x000000ff1c00720c */ /* 0x008fe20003f05070 */
[----:B------:R-:W-:Y:S01]  /*40d0*/  FMUL R0, R0, UR4 ;  /* 0x0000000400007c20 */ /* 0x000fe20008400000 */
[----:B------:R-:W-:Y:S02]  /*40e0*/  IMAD.MOV.U32 R5, RZ, RZ, -0x1 ;  /* 0xffffffffff057424 */ /* 0x000fe400078e00ff */
[----:B------:R-:W-:Y:S01]  /*40f0*/  ISETP.NE.AND.EX P0, PT, R29, RZ, PT, P0 ;  /* 0x000000ff1d00720c */ /* 0x000fe20003f05300 */
[----:B------:R3:W4:Y:S01]  /*4100*/  F2I.U32.TRUNC.NTZ R13, R0 ;  /* 0x00000000000d7305 */ /* 0x000722000020f000 */
[----:B------:R-:W3:Y:S01]  /*4110*/  LDC R15, c[0x0][0x148] ;  /* 0x00005200ff0f7b82 */ /* 0x000ee20000000800 */
[----:B0-----:R-:W-:-:S02]  /*4120*/  SHF.R.U64 R12, R4, R6, R3 ;  /* 0x00000006040c7219 */ /* 0x001fc40000001203 */
[----:B------:R-:W-:-:S05]  /*4130*/  SHF.R.U32.HI R3, RZ, R6, R3 ;  /* 0x00000006ff037219 */ /* 0x000fca0000011603 */
[----:B------:R-:W0:Y:S01]  /*4140*/  LDC R20, c[0x0][0x600] ;  /* 0x00018000ff147b82 */ /* 0x000e220000000800 */
[-CC-:B-1----:R-:W-:Y:S02]  /*4150*/  SHF.R.U64 R10, R12, R8.reuse, R3.reuse ;  /* 0x000000080c0a7219 */ /* 0x182fe40000001203 */
[----:B------:R-:W-:-:S05]  /*4160*/  SHF.R.U32.HI R3, RZ, R8, R3 ;  /* 0x00000008ff037219 */ /* 0x000fca0000011603 */
[----:B------:R-:W1:Y:S01]  /*4170*/  LDC R27, c[0x0][0x648] ;  /* 0x00019200ff1b7b82 */ /* 0x000e620000000800 */
[-C--:B--2---:R-:W-:Y:S02]  /*4180*/  SHF.L.U32 R4, R5, R26.reuse, RZ ;  /* 0x0000001a05047219 */ /* 0x084fe400000006ff */
[-CC-:B------:R-:W-:Y:S02]  /*4190*/  SHF.R.U64 R14, R10, R26.reuse, R3.reuse ;  /* 0x0000001a0a0e7219 */ /* 0x180fe40000001203 */
[----:B------:R-:W-:Y:S02]  /*41a0*/  SHF.R.U32.HI R5, RZ, R26, R3 ;  /* 0x0000001aff057219 */ /* 0x000fe40000011603 */
[----:B------:R-:W-:Y:S01]  /*41b0*/  LOP3.LUT R25, RZ, R4, RZ, 0x33, !PT ;  /* 0x00000004ff197212 */ /* 0x000fe200078e33ff */
[----:B------:R-:W2:Y:S01]  /*41c0*/  LDC R30, c[0x0][0x638] ;  /* 0x00018e00ff1e7b82 */ /* 0x000ea20000000800 */
[----:B------:R-:W-:Y:S01]  /*41d0*/  SHF.L.U32 R26, R7, R26, RZ ;  /* 0x0000001a071a7219 */ /* 0x000fe200000006ff */
[----:B------:R-:W-:-:S06]  /*41e0*/  IMAD.MOV.U32 R4, RZ, RZ, R14 ;  /* 0x000000ffff047224 */ /* 0x000fcc00078e000e */
[----:B------:R-:W0:Y:S01]  /*41f0*/  LDC R31, c[0x0][0x610] ;  /* 0x00018400ff1f7b82 */ /* 0x000e220000000800 */
[----:B----4-:R-:W-:Y:S05]  /*4200*/  @!P0 BRA `(.L_x_93) ;  /* 0x0000000000288947 */ /* 0x010fea0003800000 */
[----:B------:R-:W4:Y:S02]  /*4210*/  LDC R3, c[0x0][0x64c] ;  /* 0x00019300ff037b82 */ /* 0x000f240000000800 */
[----:B----4-:R-:W-:-:S05]  /*4220*/  IADD3 R3, P0, R14, R3, RZ ;  /* 0x000000030e037210 */ /* 0x010fca0007f1e0ff */
        /* <DEDUP_REMOVED lines=8> */
.L_x_93:
[----:B------:R-:W-:Y:S01]  /*42b0*/  ISETP.NE.AND P0, PT, R2, 0x1, PT ;  /* 0x000000010200780c */ /* 0x000fe20003f05270 */
[----:B0-----:R-:W-:Y:S01]  /*42c0*/  VIADD R7, R20, 0xffffffff ;  /* 0xffffffff14077836 */ /* 0x001fe20000000000 */
[----:B-1-3--:R-:W-:Y:S01]  /*42d0*/  SHF.R.U64 R0, R4, R27, R5 ;  /* 0x0000001b04007219 */ /* 0x00afe20000001205 */
[----:B------:R-:W-:Y:S01]  /*42e0*/  IMAD.MOV R13, RZ, RZ, -R13 ;  /* 0x000000ffff0d7224 */ /* 0x000fe200078e0a0d */
[----:B------:R-:W-:Y:S01]  /*42f0*/  LOP3.LUT R5, R10, R25, RZ, 0xc0, !PT ;  /* 0x000000190a057212 */ /* 0x000fe200078ec0ff */
[----:B------:R-:W-:Y:S01]  /*4300*/  IMAD.MOV.U32 R4, RZ, RZ, 0x1 ;  /* 0x00000001ff047424 */ /* 0x000fe200078e00ff */
[----:B------:R-:W-:Y:S01]  /*4310*/  LOP3.LUT R12, R12, R7, RZ, 0xc0, !PT ;  /* 0x000000070c0c7212 */ /* 0x000fe200078ec0ff */
[----:B------:R-:W-:Y:S02]  /*4320*/  IMAD.MOV R3, RZ, RZ, -R0 ;  /* 0x000000ffff037224 */ /* 0x000fe400078e0a00 */
[----:B------:R-:W-:Y:S02]  /*4330*/  IMAD R0, R26, R0, R5 ;  /* 0x000000001a007224 */ /* 0x000fe400078e0205 */
[----:B--2---:R-:W-:-:S02]  /*4340*/  IMAD R3, R3, R30, R14 ;  /* 0x0000001e03037224 */ /* 0x004fc400078e020e */
[----:B------:R-:W-:Y:S02]  /*4350*/  @P0 IMAD R21, R15, R13, R24 ;  /* 0x0000000d0f150224 */ /* 0x000fe400078e0218 */
[----:B------:R-:W-:Y:S01]  /*4360*/  IMAD R5, R3, R20, R12 ;  /* 0x0000001403057224 */ /* 0x000fe200078e020c */
[----:B------:R-:W-:Y:S01]  /*4370*/  PRMT R3, R4, 0x7610, R3 ;  /* 0x0000761004037816 */ /* 0x000fe20000000003 */
[----:B------:R-:W-:-:S05]  /*4380*/  IMAD R0, R0, R31, R21 ;  /* 0x0000001f00007224 */ /* 0x000fca00078e0215 */
[----:B------:R-:W-:Y:S02]  /*4390*/  SEL R59, R5, R0, !P0 ;  /* 0x00000000053b7207 */ /* 0x000fe40004000000 */
[----:B------:R-:W-:-:S07]  /*43a0*/  SEL R0, R0, R5, !P0 ;  /* 0x0000000500007207 */ /* 0x000fce0004000000 */
.L_x_91:
[----:B------:R-:W-:Y:S01]  /*43b0*/  LOP3.LUT P0, RZ, R3, 0xff, RZ, 0xc0, !PT ;  /* 0x000000ff03ff7812 */ /* 0x000fe2000780c0ff */
[----:B------:R-:W-:-:S12]  /*43c0*/  IMAD.MOV.U32 R58, RZ, RZ, R0 ;  /* 0x000000ffff3a7224 */ /* 0x000fd800078e0000 */
[----:B------:R-:W-:Y:S05]  /*43d0*/  @P0 BRA `(.L_x_94) ;  /* 0xffffffc800c40947 */ /* 0x000fea000383ffff */
[----:B------:R-:W-:Y:S05]  /*43e0*/  EXIT ;  /* 0x000000000000794d */ /* 0x000fea0003800000 */
.L_x_3:
[----:B0-----:R-:W-:Y:S01]  /*43f0*/  ULDC.64 UR4, c[0x0][0x650] ;  /* 0x0001940000047ab9 */ /* 0x001fe20000000a00 */
        /* <DEDUP_REMOVED lines=25> */
.L_x_96:
[--C-:B------:R-:W-:Y:S01]  /*4590*/  SHF.R.U64 R12, R10, R14, R11.reuse ;  /* 0x0000000e0a0c7219 */ /* 0x100fe2000000120b */
[----:B------:R-:W0:Y:S01]  /*45a0*/  LDC R22, c[0x0][0x618] ;  /* 0x00018600ff167b82 */ /* 0x000e220000000800 */
[----:B------:R-:W-:Y:S01]  /*45b0*/  I2FP.F32.U32 R6, R4 ;  /* 0x0000000400067245 */ /* 0x000fe20000201000 */
[----:B------:R-:W-:Y:S01]  /*45c0*/  ULDC UR4, c[0x0][0x150] ;  /* 0x0000540000047ab9 */ /* 0x000fe20000000800 */
[----:B------:R-:W-:Y:S02]  /*45d0*/  SHF.R.U32.HI R5, RZ, R14, R11 ;  /* 0x0000000eff057219 */ /* 0x000fe4000001160b */
[----:B------:R-:W-:Y:S01]  /*45e0*/  IADD3 R9, P0, RZ, -R12, RZ ;  /* 0x8000000cff097210 */ /* 0x000fe20007f1e0ff */
[----:B------:R-:W-:Y:S01]  /*45f0*/  FMUL R11, R6, UR4 ;  /* 0x00000004060b7c20 */ /* 0x000fe20008400000 */
[----:B------:R-:W-:Y:S01]  /*4600*/  ULDC UR4, c[0x0][0x154] ;  /* 0x0000550000047ab9 */ /* 0x000fe20000000800 */
[----:B------:R-:W1:Y:S02]  /*4610*/  LDC.64 R24, c[0x0][0x640] ;  /* 0x00019000ff187b82 */ /* 0x000e640000000a00 */
[----:B------:R-:W-:-:S02]  /*4620*/  IMAD.X R5, RZ, RZ, ~R5, P0 ;  /* 0x000000ffff057224 */ /* 0x000fc400000e0e05 */
[----:B------:R-:W2:Y:S01]  /*4630*/  F2I.U32.TRUNC.NTZ R11, R11 ;  /* 0x0000000b000b7305 */ /* 0x000ea2000020f000 */
[----:B------:R-:W-:-:S03]  /*4640*/  IMAD.WIDE.U32 R6, R9, R20, R16 ;  /* 0x0000001409067225 */ /* 0x000fc600078e0010 */
[----:B------:R-:W3:Y:S01]  /*4650*/  LDC R13, c[0x0][0x144] ;  /* 0x00005100ff0d7b82 */ /* 0x000ee20000000800 */
[----:B------:R-:W-:-:S04]  /*4660*/  IMAD R8, R5, R20, RZ ;  /* 0x0000001405087224 */ /* 0x000fc800078e02ff */
[----:B------:R-:W-:Y:S02]  /*4670*/  IMAD R5, R9, R21, R8 ;  /* 0x0000001509057224 */ /* 0x000fe400078e0208 */
[----:B------:R-:W-:Y:S01]  /*4680*/  IMAD.MOV.U32 R8, RZ, RZ, -0x1 ;  /* 0xffffffffff087424 */ /* 0x000fe200078e00ff */
[----:B------:R-:W4:Y:S01]  /*4690*/  LDC R14, c[0x0][0x608] ;  /* 0x00018200ff0e7b82 */ /* 0x000f220000000800 */
[----:B------:R-:W-:Y:S01]  /*46a0*/  IMAD.IADD R5, R7, 0x1, R5 ;  /* 0x0000000107057824 */ /* 0x000fe200078e0205 */
[----:B------:R-:W-:-:S04]  /*46b0*/  I2FP.F32.U32 R7, R3 ;  /* 0x0000000300077245 */ /* 0x000fc80000201000 */
[-C--:B0-----:R-:W-:Y:S01]  /*46c0*/  SHF.R.U64 R10, R6, R22.reuse, R5 ;  /* 0x00000016060a7219 */ /* 0x081fe20000001205 */
[----:B--2---:R-:W-:Y:S01]  /*46d0*/  IMAD.MOV R6, RZ, RZ, -R11 ;  /* 0x000000ffff067224 */ /* 0x004fe200078e0a0b */
[----:B------:R-:W0:Y:S01]  /*46e0*/  LDC R9, c[0x0][0x658] ;  /* 0x00019600ff097b82 */ /* 0x000e220000000800 */
[----:B-1----:R-:W-:Y:S01]  /*46f0*/  ISETP.NE.U32.AND P0, PT, R24, RZ, PT ;  /* 0x000000ff1800720c */ /* 0x002fe20003f05070 */
[----:B------:R-:W-:Y:S01]  /*4700*/  FMUL R7, R7, UR4 ;  /* 0x0000000407077c20 */ /* 0x000fe20008400000 */
[----:B------:R-:W-:Y:S02]  /*4710*/  SHF.R.U32.HI R5, RZ, R22, R5 ;  /* 0x00000016ff057219 */ /* 0x000fe40000011605 */
[----:B------:R-:W-:-:S03]  /*4720*/  ISETP.NE.AND.EX P0, PT, R25, RZ, PT, P0 ;  /* 0x000000ff1900720c */ /* 0x000fc60003f05300 */
[----:B------:R-:W1:Y:S01]  /*4730*/  LDC R20, c[0x0][0x148] ;  /* 0x00005200ff147b82 */ /* 0x000e620000000800 */
[----:B---3--:R-:W-:Y:S02]  /*4740*/  IMAD R23, R13, R6, R4 ;  /* 0x000000060d177224 */ /* 0x008fe400078e0204 */
[----:B------:R-:W-:-:S05]  /*4750*/  IMAD.MOV.U32 R6, RZ, RZ, 0x1 ;  /* 0x00000001ff067424 */ /* 0x000fca00078e00ff */
[----:B------:R-:W2:Y:S01]  /*4760*/  LDC R21, c[0x0][0x600] ;  /* 0x00018000ff157b82 */ /* 0x000ea20000000800 */
[-CC-:B----4-:R-:W-:Y:S02]  /*4770*/  SHF.R.U64 R13, R10, R14.reuse, R5.reuse ;  /* 0x0000000e0a0d7219 */ /* 0x190fe40000001205 */
[----:B------:R-:W-:Y:S02]  /*4780*/  SHF.R.U32.HI R4, RZ, R14, R5 ;  /* 0x0000000eff047219 */ /* 0x000fe40000011605 */
[----:B------:R3:W4:Y:S03]  /*4790*/  F2I.U32.TRUNC.NTZ R14, R7 ;  /* 0x00000007000e7305 */ /* 0x000726000020f000 */
[----:B------:R-:W1:Y:S01]  /*47a0*/  LDC R26, c[0x0][0x648] ;  /* 0x00019200ff1a7b82 */ /* 0x000e620000000800 */
[-C--:B0-----:R-:W-:Y:S02]  /*47b0*/  SHF.R.U64 R15, R13, R9.reuse, R4 ;  /* 0x000000090d0f7219 */ /* 0x081fe40000001204 */
[----:B------:R-:W-:-:S02]  /*47c0*/  SHF.L.U32 R8, R8, R9, RZ ;  /* 0x0000000908087219 */ /* 0x000fc400000006ff */
[-C--:B------:R-:W-:Y:S01]  /*47d0*/  SHF.R.U32.HI R5, RZ, R9.reuse, R4 ;  /* 0x00000009ff057219 */ /* 0x080fe20000011604 */
[----:B------:R-:W-:Y:S01]  /*47e0*/  IMAD.MOV.U32 R4, RZ, RZ, R15 ;  /* 0x000000ffff047224 */ /* 0x000fe200078e000f */
[----:B------:R-:W-:Y:S01]  /*47f0*/  SHF.L.U32 R22, R6, R9, RZ ;  /* 0x0000000906167219 */ /* 0x000fe200000006ff */
[----:B------:R-:W0:Y:S01]  /*4800*/  LDC R27, c[0x0][0x638] ;  /* 0x00018e00ff1b7b82 */ /* 0x000e220000000800 */
[----:B------:R-:W-:-:S07]  /*4810*/  LOP3.LUT R28, RZ, R8, RZ, 0x33, !PT ;  /* 0x00000008ff1c7212 */ /* 0x000fce00078e33ff */
        /* <DEDUP_REMOVED lines=12> */
.L_x_97:
[----:B------:R-:W-:Y:S01]  /*48e0*/  ISETP.NE.AND P0, PT, R2, 0x1, PT ;  /* 0x000000010200780c */ /* 0x000fe20003f05270 */
[----:B--2---:R-:W-:Y:S01]  /*48f0*/  VIADD R7, R21, 0xffffffff ;  /* 0xffffffff15077836 */ /* 0x004fe20000000000 */
[----:B-1----:R-:W-:Y:S01]  /*4900*/  SHF.R.U64 R5, R4, R26, R5 ;  /* 0x0000001a04057219 */ /* 0x002fe20000001205 */
[----:B------:R-:W-:Y:S01]  /*4910*/  IMAD.MOV R14, RZ, RZ, -R14 ;  /* 0x000000ffff0e7224 */ /* 0x000fe200078e0a0e */
[----:B------:R-:W-:Y:S01]  /*4920*/  LOP3.LUT R4, R13, R28, RZ, 0xc0, !PT ;  /* 0x0000001c0d047212 */ /* 0x000fe200078ec0ff */
[----:B------:R-:W-:Y:S01]  /*4930*/  IMAD.MOV.U32 R8, RZ, RZ, R12 ;  /* 0x000000ffff087224 */ /* 0x000fe200078e000c */
[----:B------:R-:W-:Y:S01]  /*4940*/  LOP3.LUT R10, R10, R7, RZ, 0xc0, !PT ;  /* 0x000000070a0a7212 */ /* 0x000fe200078ec0ff */
[----:B------:R-:W-:Y:S02]  /*4950*/  IMAD.MOV R6, RZ, RZ, -R5 ;  /* 0x000000ffff067224 */ /* 0x000fe400078e0a05 */
[----:B------:R-:W-:-:S04]  /*4960*/  IMAD R4, R22, R5, R4 ;  /* 0x0000000516047224 */ /* 0x000fc800078e0204 */
[----:B------:R-:W-:Y:S02]  /*4970*/  @P0 IMAD R23, R20, R14, R3 ;  /* 0x0000000e14170224 */ /* 0x000fe400078e0203 */
[----:B0-----:R-:W-:Y:S02]  /*4980*/  IMAD R3, R6, R27, R15 ;  /* 0x0000001b06037224 */ /* 0x001fe400078e020f */
[----:B------:R-:W-:Y:S02]  /*4990*/  IMAD R7, R4, R29, R23 ;  /* 0x0000001d04077224 */ /* 0x000fe400078e0217 */
[----:B------:R-:W-:Y:S02]  /*49a0*/  IMAD R4, R3, R21, R10 ;  /* 0x0000001503047224 */ /* 0x000fe400078e020a */
[----:B------:R-:W-:-:S03]  /*49b0*/  IMAD.MOV.U32 R6, RZ, RZ, 0x1 ;  /* 0x00000001ff067424 */ /* 0x000fc600078e00ff */
[----:B------:R-:W-:Y:S02]  /*49c0*/  SEL R9, R4, R7, !P0 ;  /* 0x0000000704097207 */ /* 0x000fe40004000000 */
[----:B------:R-:W-:-:S07]  /*49d0*/  SEL R7, R7, R4, !P0 ;  /* 0x0000000407077207 */ /* 0x000fce0004000000 */
.L_x_95:
[----:B------:R-:W-:-:S08]  /*49e0*/  NOP ;  /* 0x0000000000007918 */ /* 0x000fd00000000000 */
[----:B------:R-:W0:-:S00]  /*49f0*/  USETMAXREG.DEALLOC.CTAPOOL 0x28 ;  /* 0x00000028000079c8 */ /* 0x000e0000080e0500 */
[----:B0-----:R-:W-:-:S13]  /*4a00*/  ISETP.NE.AND P0, PT, R0, RZ, PT ;  /* 0x000000ff0000720c */ /* 0x001fda0003f05270 */
[----:B------:R-:W-:Y:S05]  /*4a10*/  @P0 EXIT ;  /* 0x000000000000094d */ /* 0x000fea0003800000 */
[----:B------:R-:W-:Y:S01]  /*4a20*/  LOP3.LUT P0, RZ, R6, 0xff, RZ, 0xc0, !PT ;  /* 0x000000ff06ff7812 */ /* 0x000fe2000780c0ff */
[----:B------:R-:W-:Y:S02]  /*4a30*/  IMAD.MOV.U32 R3, RZ, RZ, 0x1 ;  /* 0x00000001ff037424 */ /* 0x000fe400078e00ff */
[----:B------:R-:W-:-:S10]  /*4a40*/  IMAD.MOV.U32 R0, RZ, RZ, RZ ;  /* 0x000000ffff007224 */ /* 0x000fd400078e00ff */
[----:B------:R-:W-:Y:S05]  /*4a50*/  @!P0 BRA `(.L_x_98) ;  /* 0x0000000c00348947 */ /* 0x000fea0003800000 */
[----:B------:R-:W0:Y:S01]  /*4a60*/  LDC R0, c[0x0][0x28c] ;  /* 0x0000a300ff007b82 */ /* 0x000e220000000800 */
[----:B------:R-:W-:Y:S01]  /*4a70*/  ULDC UR5, c[0x0][0x600] ;  /* 0x0001800000057ab9 */ /* 0x000fe20000000800 */
[----:B------:R-:W-:Y:S01]  /*4a80*/  ULDC UR4, c[0x0][0xc] ;  /* 0x0000030000047ab9 */ /* 0x000fe20000000800 */
[----:B------:R-:W-:Y:S01]  /*4a90*/  UIADD3 UR16, UR5, -0x1, URZ ;  /* 0xffffffff05107890 */ /* 0x000fe2000fffe03f */
[C---:B------:R-:W-:Y:S01]  /*4aa0*/  LOP3.LUT P2, RZ, R18.reuse, 0x7f, RZ, 0xc0, !PT ;  /* 0x0000007f12ff7812 */ /* 0x040fe2000784c0ff */
[----:B------:R-:W-:Y:S01]  /*4ab0*/  ULDC UR6, c[0x0][0x658] ;  /* 0x0001960000067ab9 */ /* 0x000fe20000000800 */
[----:B------:R-:W-:Y:S01]  /*4ac0*/  ULDC UR5, c[0x0][0x10] ;  /* 0x0000040000057ab9 */ /* 0x000fe20000000800 */
[----:B------:R-:W-:Y:S01]  /*4ad0*/  UMOV UR7, 0xffffffff ;  /* 0xffffffff00077882 */ /* 0x000fe20000000000 */
[----:B------:R-:W-:Y:S01]  /*4ae0*/  UMOV UR8, 0x1 ;  /* 0x0000000100087882 */ /* 0x000fe20000000000 */
[----:B------:R-:W-:Y:S01]  /*4af0*/  UIMAD.WIDE.U32 UR4, UR4, UR5, URZ ;  /* 0x00000005040472a5 */ /* 0x000fe2000f8e003f */
[----:B------:R-:W-:Y:S01]  /*4b00*/  LOP3.LUT P0, RZ, R18, 0x1f, RZ, 0xc0, !PT ;  /* 0x0000001f12ff7812 */ /* 0x000fe2000780c0ff */
[----:B------:R-:W-:Y:S01]  /*4b10*/  USHF.L.U32 UR7, UR7, UR6, URZ ;  /* 0x0000000607077299 */ /* 0x000fe2000800063f */
[----:B------:R-:W-:Y:S01]  /*4b20*/  BSSY B0, `(.L_x_98) ;  /* 0x00000c0000007945 */ /* 0x000fe20003800000 */
[----:B------:R-:W-:Y:S01]  /*4b30*/  USHF.L.U32 UR18, UR8, UR6, URZ ;  /* 0x0000000608127299 */ /* 0x000fe2000800063f */
[----:B------:R-:W-:Y:S01]  /*4b40*/  IMAD.MOV.U32 R11, RZ, RZ, 0x1 ;  /* 0x00000001ff0b7424 */ /* 0x000fe200078e00ff */
[----:B------:R-:W-:Y:S01]  /*4b50*/  LOP3.LUT R18, R19, 0x2, RZ, 0xfc, !PT ;  /* 0x0000000213127812 */ /* 0x000fe200078efcff */
[----:B------:R-:W-:Y:S01]  /*4b60*/  ULDC UR6, c[0x0][0x14] ;  /* 0x0000050000067ab9 */ /* 0x000fe20000000800 */
[----:B------:R-:W-:Y:S01]  /*4b70*/  PLOP3.LUT P0, PT, P0, P2, PT, 0x8a, 0x0 ;  /* 0x000000000000781c */ /* 0x000fe20000705172 */
[----:B------:R-:W-:-:S02]  /*4b80*/  UIMAD.WIDE.U32 UR20, UR4, UR6, URZ ;  /* 0x00000006041472a5 */ /* 0x000fc4000f8e003f */
[----:B------:R-:W-:Y:S02]  /*4b90*/  UIMAD UR13, UR5, UR6, URZ ;  /* 0x00000006050d72a4 */ /* 0x000fe4000f8e023f */
[----:B------:R-:W-:Y:S01]  /*4ba0*/  ULOP3.LUT UR17, URZ, UR7, URZ, 0x33, !UPT ;  /* 0x000000073f117292 */ /* 0x000fe2000f8e333f */
[----:B0-----:R-:W-:Y:S01]  /*4bb0*/  VIADD R0, R0, 0x1f ;  /* 0x0000001f00007836 */ /* 0x001fe20000000000 */
[----:B------:R-:W-:Y:S01]  /*4bc0*/  UIADD3 UR13, UR21, UR13, URZ ;  /* 0x0000000d150d7290 */ /* 0x000fe2000fffe03f */
[----:B------:R-:W-:-:S03]  /*4bd0*/  ULDC.64 UR22, c[0x0][0x198] ;  /* 0x0000660000167ab9 */ /* 0x000fc60000000a00 */
[----:B------:R-:W-:-:S04]  /*4be0*/  SHF.R.S32.HI R3, RZ, 0x1f, R0 ;  /* 0x0000001fff037819 */ /* 0x000fc80000011400 */
[----:B------:R-:W-:Y:S01]  /*4bf0*/  LEA.HI R3, R3, R0, RZ, 0x5 ;  /* 0x0000000003037211 */ /* 0x000fe200078f28ff */
[----:B------:R-:W-:-:S03]  /*4c00*/  IMAD.MOV.U32 R0, RZ, RZ, RZ ;  /* 0x000000ffff007224 */ /* 0x000fc600078e00ff */
[----:B------:R-:W-:Y:S01]  /*4c10*/  SHF.R.S32.HI R13, RZ, 0x5, R3 ;  /* 0x00000005ff0d7819 */ /* 0x000fe20000011403 */
[----:B------:R-:W-:-:S04]  /*4c20*/  IMAD.MOV.U32 R3, RZ, RZ, 0x1 ;  /* 0x00000001ff037424 */ /* 0x000fc800078e00ff */
[----:B------:R-:W-:-:S07]  /*4c30*/  VIADD R10, R13, 0x1 ;  /* 0x000000010d0a7836 */ /* 0x000fce0000000000 */
.L_x_110:
[----:B------:R-:W-:-:S03]  /*4c40*/  UMOV UR4, 0xffffffff ;  /* 0xffffffff00047882 */ /* 0x000fc60000000000 */
[----:B------:R-:W-:Y:S05]  /*4c50*/  BRA.DIV UR4, `(.L_x_99) ;  /* 0x0000000e04587947 */ /* 0x000fea000b800000 */
[----:B------:R-:W-:-:S13]  /*4c60*/  ELECT P6, URZ, PT ;  /* 0x00000000003f782f */ /* 0x000fda00038c0000 */
.L_x_119:
[----:B------:R-:W0:Y:S01]  /*4c70*/  LDC R4, c[0x0][0x28c] ;  /* 0x0000a300ff047b82 */ /* 0x000e220000000800 */
[----:B------:R-:W-:Y:S01]  /*4c80*/  BSSY B1, `(.L_x_100) ;  /* 0x0000037000017945 */ /* 0x000fe20003800000 */
[----:B0-----:R-:W-:-:S13]  /*4c90*/  ISETP.LT.OR P6, PT, R4, 0x1, !P6 ;  /* 0x000000010400780c */ /* 0x001fda00077c1670 */
[----:B------:R-:W-:Y:S05]  /*4ca0*/  @P6 BRA `(.L_x_101) ;  /* 0x0000000000d06947 */ /* 0x000fea0003800000 */
[----:B------:R-:W-:Y:S02]  /*4cb0*/  IMAD.SHL.U32 R14, R9, 0x40, RZ ;  /* 0x00000040090e7824 */ /* 0x000fe400078e00ff */
[----:B------:R-:W-:Y:S02]  /*4cc0*/  IMAD.SHL.U32 R15, R7, 0x80, RZ ;  /* 0x00000080070f7824 */ /* 0x000fe400078e00ff */
[----:B------:R-:W-:Y:S02]  /*4cd0*/  IMAD.MOV.U32 R20, RZ, RZ, RZ ;  /* 0x000000ffff147224 */ /* 0x000fe400078e00ff */
[----:B------:R-:W-:Y:S02]  /*4ce0*/  IMAD.MOV.U32 R4, RZ, RZ, R10 ;  /* 0x000000ffff047224 */ /* 0x000fe400078e000a */
[----:B------:R-:W-:Y:S02]  /*4cf0*/  IMAD.MOV.U32 R5, RZ, RZ, R3 ;  /* 0x000000ffff057224 */ /* 0x000fe400078e0003 */
[----:B------:R-:W-:-:S07]  /*4d00*/  IMAD.MOV.U32 R6, RZ, RZ, R0 ;  /* 0x000000ffff067224 */ /* 0x000fce00078e0000 */
.L_x_105:
[----:B------:R-:W0:Y:S01]  /*4d10*/  S2R R12, SR_CgaCtaId ;  /* 0x00000000000c7919 */ /* 0x000e220000008800 */
[----:B------:R-:W-:Y:S01]  /*4d20*/  MOV R7, 0x400 ;  /* 0x0000040000077802 */ /* 0x000fe20000000f00 */
[----:B------:R-:W1:Y:S03]  /*4d30*/  @!P2 LDC R9, c[0x0][0x500] ;  /* 0x00014000ff09ab82 */ /* 0x000e660000000800 */
[----:B0-----:R-:W-:Y:S02]  /*4d40*/  LEA R21, R12, R7, 0x18 ;  /* 0x000000070c157211 */ /* 0x001fe400078ec0ff */
[----:B------:R-:W-:-:S03]  /*4d50*/  SHF.L.U32 R7, R5, 0x1f, RZ ;  /* 0x0000001f05077819 */ /* 0x000fc600000006ff */
[----:B------:R-:W-:-:S04]  /*4d60*/  IMAD R12, R6, 0x8, R21 ;  /* 0x00000008060c7824 */ /* 0x000fc800078e0215 */
[----:B------:R-:W0:Y:S02]  /*4d70*/  SYNCS.PHASECHK.TRANS64.TRYWAIT P1, [R12+URZ+0x10], R7 ;  /* 0x000010070c0075a7 */ /* 0x000e24000802017f */
[----:B01----:R-:W-:Y:S05]  /*4d80*/  @!P1 BRA `(.L_x_102) ;  /* 0x0000000c002c9947 */ /* 0x003fea0003800000 */
.L_x_120:
[----:B0-----:R-:W-:Y:S01]  /*4d90*/  PRMT R7, R18, 0x9910, RZ ;  /* 0x0000991012077816 */ /* 0x001fe200000000ff */
[----:B------:R0:W-:Y:S03]  /*4da0*/  @!P2 SYNCS.ARRIVE.TRANS64 RZ, [R12+URZ], R9 ;  /* 0x000000090cffa9a7 */ /* 0x0001e6000800003f */
[----:B------:R-:W-:-:S13]  /*4db0*/  ISETP.NE.AND P1, PT, R7, 0x2, PT ;  /* 0x000000020700780c */ /* 0x000fda0003f25270 */
[----:B0-----:R-:W-:Y:S05]  /*4dc0*/  @P1 BRA `(.L_x_103) ;  /* 0x0000000000041947 */ /* 0x001fea0003800000 */
[----:B------:R-:W-:Y:S01]  /*4dd0*/  BPT.TRAP 0x1 ;  /* 0x000000040000795c */ /* 0x000fe20000300000 */
.L_x_103:
[----:B------:R-:W-:Y:S05]  /*4de0*/  @P0 BRA `(.L_x_104) ;  /* 0x0000000000040947 */ /* 0x000fea0003800000 */
[----:B------:R-:W-:Y:S01]  /*4df0*/  BPT.TRAP 0x1 ;  /* 0x000000040000795c */ /* 0x000fe20000300000 */
.L_x_104:
[--C-:B------:R-:W-:Y:S01]  /*4e00*/  IMAD R7, R6, 0x2000, R21.reuse ;  /* 0x0000200006077824 */ /* 0x100fe200078e0215 */
[----:B------:R-:W-:Y:S01]  /*4e10*/  R2UR UR9, R12 ;  /* 0x000000000c0972ca */ /* 0x000fe200000e0000 */
[----:B------:R-:W-:Y:S01]  /*4e20*/  IMAD R21, R6, 0x1000, R21 ;  /* 0x0000100006157824 */ /* 0x000fe200078e0215 */
[----:B------:R-:W-:Y:S01]  /*4e30*/  UIADD3 UR4, UP0, UR22, 0xf0, URZ ;  /* 0x000000f016047890 */ /* 0x000fe2000ff1e03f */
[----:B------:R-:W-:Y:S01]  /*4e40*/  VIADD R4, R4, 0xffffffff ;  /* 0xffffffff04047836 */ /* 0x000fe20000000000 */
[----:B------:R-:W-:Y:S01]  /*4e50*/  R2UR UR5, R7 ;  /* 0x00000000070572ca */ /* 0x000fe200000e0000 */
[----:B------:R-:W-:Y:S01]  /*4e60*/  UIADD3 UR24, UP1, UR22, 0x1f0, URZ ;  /* 0x000001f016187890 */ /* 0x000fe2000ff3e03f */
[----:B------:R-:W-:Y:S01]  /*4e70*/  R2UR UR8, R21 ;  /* 0x00000000150872ca */ /* 0x000fe200000e0000 */
[----:B------:R-:W-:Y:S01]  /*4e80*/  VIADD R6, R6, 0x1 ;  /* 0x0000000106067836 */ /* 0x000fe20000000000 */
[----:B------:R-:W-:Y:S01]  /*4e90*/  R2UR UR11, R15 ;  /* 0x000000000f0b72ca */ /* 0x000fe200000e0000 */
[----:B------:R-:W-:Y:S01]  /*4ea0*/  UIADD3.X UR25, URZ, UR23, URZ, UP1, !UPT ;  /* 0x000000173f197290 */ /* 0x000fe20008ffe43f */
[----:B------:R-:W-:Y:S01]  /*4eb0*/  R2UR UR10, R20 ;  /* 0x00000000140a72ca */ /* 0x000fe200000e0000 */
[----:B------:R-:W-:Y:S01]  /*4ec0*/  UMOV UR6, 0x0 ;  /* 0x0000000000067882 */ /* 0x000fe20000000000 */
[----:B------:R-:W-:Y:S01]  /*4ed0*/  R2UR UR12, R8 ;  /* 0x00000000080c72ca */ /* 0x000fe200000e0000 */
[----:B------:R-:W-:Y:S01]  /*4ee0*/  UMOV UR7, 0x10000000 ;  /* 0x1000000000077882 */ /* 0x000fe20000000000 */
[----:B------:R-:W-:Y:S01]  /*4ef0*/  R2UR UR19, R14 ;  /* 0x000000000e1372ca */ /* 0x000fe200000e0000 */
[----:B------:R-:W-:Y:S01]  /*4f00*/  VIADD R20, R20, 0x20 ;  /* 0x0000002014147836 */ /* 0x000fe20000000000 */
[----:B------:R-:W-:Y:S01]  /*4f10*/  ISETP.GT.AND P3, PT, R4, 0x1, PT ;  /* 0x000000010400780c */ /* 0x000fe20003f64270 */
[----:B------:R-:W-:Y:S01]  /*4f20*/  UIADD3 UR14, UR5, 0x100, URZ ;  /* 0x00000100050e7890 */ /* 0x000fe2000fffe03f */
[----:B------:R-:W-:Y:S01]  /*4f30*/  ISETP.NE.AND P1, PT, R6, 0x2, PT ;  /* 0x000000020600780c */ /* 0x000fe20003f25270 */
[----:B------:R-:W-:-:S02]  /*4f40*/  UIADD3.X UR5, URZ, UR23, URZ, UP0, !UPT ;  /* 0x000000173f057290 */ /* 0x000fc400087fe43f */
[----:B------:R-:W-:Y:S01]  /*4f50*/  UIADD3 UR15, UR8, 0x4100, URZ ;  /* 0x00004100080f7890 */ /* 0x000fe2000fffe03f */
[----:B------:R-:W-:Y:S02]  /*4f60*/  SEL R12, RZ, 0x1, P1 ;  /* 0x00000001ff0c7807 */ /* 0x000fe40000800000 */
[----:B------:R-:W-:Y:S01]  /*4f70*/  UMOV UR8, UR14 ;  /* 0x0000000e00087c82 */ /* 0x000fe20008000000 */
[----:B------:R-:W-:Y:S02]  /*4f80*/  SEL R6, R6, RZ, P1 ;  /* 0x000000ff06067207 */ /* 0x000fe40000800000 */
[----:B------:R-:W-:Y:S01]  /*4f90*/  LOP3.LUT R5, R5, R12, RZ, 0x3c, !PT ;  /* 0x0000000c05057212 */ /* 0x000fe200078e3cff */
[----:B------:R0:W-:Y:S02]  /*4fa0*/  UTMALDG.3D [UR8], [UR4], desc[UR6] ;  /* 0x00000608040075b4 */ /* 0x0001e40008011000 */
[----:B0-----:R-:W-:Y:S01]  /*4fb0*/  UMOV UR8, UR15 ;  /* 0x0000000f00087c82 */ /* 0x001fe20008000000 */
[----:B------:R-:W-:-:S02]  /*4fc0*/  UMOV UR11, UR19 ;  /* 0x00000013000b7c82 */ /* 0x000fc40008000000 */
[----:B------:R0:W-:Y:S02]  /*4fd0*/  UTMALDG.3D [UR8], [UR24], desc[UR6] ;  /* 0x00000608180075b4 */ /* 0x0001e40008011000 */
[----:B0-----:R-:W-:Y:S05]  /*4fe0*/  @P3 BRA `(.L_x_105) ;  /* 0xfffffffc00483947 */ /* 0x001fea000383ffff */
.L_x_101:
[----:B------:R-:W-:Y:S05]  /*4ff0*/  BSYNC B1 ;  /* 0x0000000000017941 */ /* 0x000fea0003800000 */
.L_x_100:
[----:B------:R-:W-:Y:S01]  /*5000*/  LOP3.LUT P3, RZ, R11, 0xff, RZ, 0xc0, !PT ;  /* 0x000000ff0bff7812 */ /* 0x000fe2000786c0ff */
[----:B------:R-:W-:Y:S01]  /*5010*/  IMAD.IADD R0, R13, 0x1, R0 ;  /* 0x000000010d007824 */ /* 0x000fe200078e0200 */
[----:B------:R-:W-:Y:S01]  /*5020*/  IADD3 R16, P4, R16, UR20, RZ ;  /* 0x0000001410107c10 */ /* 0x000fe2000ff9e0ff */
[----:B------:R-:W-:Y:S01]  /*5030*/  ULDC.64 UR4, c[0x0][0x650] ;  /* 0x0001940000047ab9 */ /* 0x000fe20000000a00 */
[----:B------:R-:W-:Y:S01]  /*5040*/  BSSY B1, `(.L_x_106) ;  /* 0x000006b000017945 */ /* 0x000fe20003800000 */
[----:B------:R-:W-:Y:S01]  /*5050*/  IMAD.MOV.U32 R7, RZ, RZ, -0x1 ;  /* 0xffffffffff077424 */ /* 0x000fe200078e00ff */
[----:B------:R-:W-:Y:S01]  /*5060*/  SHF.R.U32.HI R4, RZ, 0x1, R0 ;  /* 0x00000001ff047819 */ /* 0x000fe20000011600 */
[----:B------:R-:W-:Y:S01]  /*5070*/  IMAD.MOV.U32 R9, RZ, RZ, -0x1 ;  /* 0xffffffffff097424 */ /* 0x000fe200078e00ff */
[----:B------:R-:W-:Y:S01]  /*5080*/  ISETP.GT.U32.AND P1, PT, R0, 0x1, PT ;  /* 0x000000010000780c */ /* 0x000fe20003f24070 */
[----:B------:R-:W-:Y:S01]  /*5090*/  IMAD.MOV.U32 R8, RZ, RZ, -0x1 ;  /* 0xffffffffff087424 */ /* 0x000fe200078e00ff */
[----:B------:R-:W-:-:S02]  /*50a0*/  LOP3.LUT R4, R4, 0x1, RZ, 0xc0, !PT ;  /* 0x0000000104047812 */ /* 0x000fc400078ec0ff */
[----:B------:R-:W-:Y:S01]  /*50b0*/  ISETP.LT.U32.AND P1, PT, R13, 0x2, P1 ;  /* 0x000000020d00780c */ /* 0x000fe20000f21070 */
[----:B------:R-:W0:Y:S01]  /*50c0*/  @P3 S2R R6, SR_CgaCtaId ;  /* 0x0000000000063919 */ /* 0x000e220000008800 */
[----:B------:R-:W-:Y:S02]  /*50d0*/  @P3 MOV R5, 0x400 ;  /* 0x0000040000053802 */ /* 0x000fe40000000f00 */
[----:B------:R-:W-:Y:S02]  /*50e0*/  IADD3.X R17, R17, UR13, RZ, P4, !PT ;  /* 0x0000000d11117c10 */ /* 0x000fe4000a7fe4ff */
[----:B------:R-:W-:Y:S02]  /*50f0*/  ISETP.GE.U32.AND P4, PT, R16, UR4, PT ;  /* 0x0000000410007c0c */ /* 0x000fe4000bf86070 */
[----:B------:R-:W-:Y:S02]  /*5100*/  LOP3.LUT R0, R0, 0x1, RZ, 0xc0, !PT ;  /* 0x0000000100007812 */ /* 0x000fe400078ec0ff */
[----:B------:R-:W-:-:S02]  /*5110*/  PRMT R11, RZ, 0x7610, R11 ;  /* 0x00007610ff0b7816 */ /* 0x000fc4000000000b */
[----:B0-----:R-:W-:-:S04]  /*5120*/  @P3 LEA R5, R6, R5, 0x18 ;  /* 0x0000000506053211 */ /* 0x001fc800078ec0ff */
[----:B------:R0:W-:Y:S01]  /*5130*/  @P3 SYNCS.ARRIVE.TRANS64.A1T0 RZ, [R5+URZ+0x38], RZ ;  /* 0x000038ff05ff39a7 */ /* 0x0001e2000810003f */
[----:B------:R-:W-:Y:S02]  /*5140*/  ISETP.NE.U32.AND P3, PT, R4, 0x1, PT ;  /* 0x000000010400780c */ /* 0x000fe40003f65070 */
[----:B------:R-:W-:Y:S02]  /*5150*/  SEL R4, RZ, 0x1, !P1 ;  /* 0x00000001ff047807 */ /* 0x000fe40004800000 */
[----:B------:R-:W-:Y:S02]  /*5160*/  ISETP.GE.U32.AND.EX P1, PT, R17, UR5, PT, P4 ;  /* 0x0000000511007c0c */ /* 0x000fe4000bf26140 */
[----:B------:R-:W-:-:S04]  /*5170*/  ISETP.GT.U32.AND P3, PT, R13, 0x1, !P3 ;  /* 0x000000010d00780c */ /* 0x000fc80005f64070 */
[----:B0-----:R-:W-:-:S04]  /*5180*/  SEL R5, RZ, 0x1, !P3 ;  /* 0x00000001ff057807 */ /* 0x001fc80005800000 */
[--C-:B------:R-:W-:Y:S02]  /*5190*/  LOP3.LUT R3, R5, R3, R4.reuse, 0x96, !PT ;  /* 0x0000000305037212 */ /* 0x100fe400078e9604 */
[----:B------:R-:W-:Y:S01]  /*51a0*/  PRMT R4, RZ, 0x7610, R4 ;  /* 0x00007610ff047816 */ /* 0x000fe20000000004 */
[----:B------:R-:W-:Y:S06]  /*51b0*/  @P1 BRA `(.L_x_107) ;  /* 0x00000004004c1947 */ /* 0x000fec0003800000 */
[----:B------:R-:W-:Y:S01]  /*51c0*/  ULDC.64 UR4, c[0x0][0x628] ;  /* 0x00018a0000047ab9 */ /* 0x000fe20000000a00 */
[----:B------:R-:W0:Y:S01]  /*51d0*/  S2R R14, SR_CTAID.X ;  /* 0x00000000000e7919 */ /* 0x000e220000002500 */
[----:B------:R-:W-:Y:S01]  /*51e0*/  ISETP.NE.U32.AND P1, PT, RZ, UR4, PT ;  /* 0x00000004ff007c0c */ /* 0x000fe2000bf25070 */
[----:B------:R-:W-:Y:S01]  /*51f0*/  ULDC UR7, c[0x0][0x630] ;  /* 0x00018c0000077ab9 */ /* 0x000fe20000000800 */
[----:B------:R-:W-:Y:S01]  /*5200*/  IMAD.MOV.U32 R4, RZ, RZ, R16 ;  /* 0x000000ffff047224 */ /* 0x000fe200078e0010 */
[----:B------:R-:W1:Y:S01]  /*5210*/  S2R R12, SR_CTAID.Y ;  /* 0x00000000000c7919 */ /* 0x000e620000002600 */
[----:B------:R-:W-:Y:S01]  /*5220*/  ISETP.NE.AND.EX P1, PT, RZ, UR5, PT, P1 ;  /* 0x00000005ff007c0c */ /* 0x000fe2000bf25310 */
[----:B------:R-:W-:-:S12]  /*5230*/  IMAD.MOV.U32 R5, RZ, RZ, R17 ;  /* 0x000000ffff057224 */ /* 0x000fd800078e0011 */
[----:B------:R-:W-:Y:S05]  /*5240*/  @!P1 BRA `(.L_x_108) ;  /* 0x0000000000289947 */ /* 0x000fea0003800000 */
[----:B------:R-:W-:Y:S02]  /*5250*/  ULDC UR6, c[0x0][0x634] ;  /* 0x00018d0000067ab9 */ /* 0x000fe40000000800 */
[----:B------:R-:W-:-:S05]  /*5260*/  IADD3 R9, P1, R16, UR6, RZ ;  /* 0x0000000610097c10 */ /* 0x000fca000ff3e0ff */
[----:B------:R-:W-:-:S04]  /*5270*/  IMAD.X R15, RZ, RZ, R17, P1 ;  /* 0x000000ffff0f7224 */ /* 0x000fc800008e0611 */
[----:B------:R-:W-:-:S04]  /*5280*/  IMAD.WIDE.U32 R6, R15, UR4, RZ ;  /* 0x000000040f067c25 */ /* 0x000fc8000f8e00ff */
[----:B------:R-:W-:-:S04]  /*5290*/  IMAD.WIDE.U32 R6, P1, R9, UR5, R6 ;  /* 0x0000000509067c25 */ /* 0x000fc8000f820006 */
[----:B------:R-:W-:-:S04]  /*52a0*/  IMAD.WIDE.U32 R8, R9, UR4, RZ ;  /* 0x0000000409087c25 */ /* 0x000fc8000f8e00ff */
[----:B------:R-:W-:Y:S01]  /*52b0*/  IMAD.X R5, RZ, RZ, RZ, P1 ;  /* 0x000000ffff057224 */ /* 0x000fe200008e06ff */
[----:B------:R-:W-:Y:S01]  /*52c0*/  IADD3 RZ, P1, R9, R6, RZ ;  /* 0x0000000609ff7210 */ /* 0x000fe20007f3e0ff */
[----:B------:R-:W-:-:S04]  /*52d0*/  IMAD.MOV.U32 R4, RZ, RZ, R7 ;  /* 0x000000ffff047224 */ /* 0x000fc800078e0007 */
[----:B------:R-:W-:-:S08]  /*52e0*/  IMAD.WIDE.U32.X R4, R15, UR5, R4, P1 ;  /* 0x000000050f047c25 */ /* 0x000fd000088e0404 */
.L_x_108:
[--C-:B------:R-:W-:Y:S01]  /*52f0*/  SHF.R.U64 R8, R4, UR7, R5.reuse ;  /* 0x0000000704087c19 */ /* 0x100fe20008001205 */
[----:B------:R-:W-:Y:S01]  /*5300*/  ULDC.64 UR4, c[0x0][0x620] ;  /* 0x0001880000047ab9 */ /* 0x000fe20000000a00 */
[----:B------:R-:W-:Y:S01]  /*5310*/  SHF.R.U32.HI R4, RZ, UR7, R5 ;  /* 0x00000007ff047c19 */ /* 0x000fe20008011605 */
[----:B------:R-:W2:Y:S01]  /*5320*/  LDC R25, c[0x0][0x144] ;  /* 0x00005100ff197b82 */ /* 0x000ea20000000800 */
[----:B------:R-:W-:Y:S01]  /*5330*/  IADD3 R7, P1, RZ, -R8, RZ ;  /* 0x80000008ff077210 */ /* 0x000fe20007f3e0ff */
[----:B------:R-:W-:Y:S01]  /*5340*/  ULDC.64 UR8, c[0x0][0x640] ;  /* 0x0001900000087ab9 */ /* 0x000fe20000000a00 */
[----:B0-----:R-:W-:Y:S01]  /*5350*/  I2FP.F32.U32 R9, R14 ;  /* 0x0000000e00097245 */ /* 0x001fe20000201000 */
[----:B------:R-:W-:Y:S02]  /*5360*/  ULDC UR6, c[0x0][0x608] ;  /* 0x0001820000067ab9 */ /* 0x000fe40000000800 */
[----:B------:R-:W-:Y:S01]  /*5370*/  IMAD.X R4, RZ, RZ, ~R4, P1 ;  /* 0x000000ffff047224 */ /* 0x000fe200008e0e04 */
[----:B------:R-:W-:Y:S01]  /*5380*/  ISETP.NE.U32.AND P1, PT, RZ, UR8, PT ;  /* 0x00000008ff007c0c */ /* 0x000fe2000bf25070 */
[----:B------:R-:W0:Y:S02]  /*5390*/  LDC R21, c[0x0][0x148] ;  /* 0x00005200ff157b82 */ /* 0x000e240000000800 */
[----:B------:R-:W-:Y:S01]  /*53a0*/  IMAD R6, R4, UR4, RZ ;  /* 0x0000000404067c24 */ /* 0x000fe2000f8e02ff */
[----:B------:R-:W-:Y:S01]  /*53b0*/  ISETP.NE.AND.EX P1, PT, RZ, UR9, PT, P1 ;  /* 0x00000009ff007c0c */ /* 0x000fe2000bf25310 */
[----:B------:R-:W-:Y:S01]  /*53c0*/  IMAD.WIDE.U32 R4, R7, UR4, R16 ;  /* 0x0000000407047c25 */ /* 0x000fe2000f8e0010 */
[----:B------:R-:W-:-:S03]  /*53d0*/  ULDC UR4, c[0x0][0x150] ;  /* 0x0000540000047ab9 */ /* 0x000fc60000000800 */
[----:B------:R-:W-:Y:S02]  /*53e0*/  IMAD R7, R7, UR5, R6 ;  /* 0x0000000507077c24 */ /* 0x000fe4000f8e0206 */
[----:B------:R-:W-:Y:S01]  /*53f0*/  FMUL R6, R9, UR4 ;  /* 0x0000000409067c20 */ /* 0x000fe20008400000 */
[----:B------:R-:W-:Y:S01]  /*5400*/  ULDC UR4, c[0x0][0x618] ;  /* 0x0001860000047ab9 */ /* 0x000fe20000000800 */
[----:B------:R-:W-:Y:S01]  /*5410*/  ULDC UR5, c[0x0][0x154] ;  /* 0x0000550000057ab9 */ /* 0x000fe20000000800 */
[----:B------:R-:W-:-:S03]  /*5420*/  IMAD.IADD R5, R5, 0x1, R7 ;  /* 0x0000000105057824 */ /* 0x000fc600078e0207 */
[----:B------:R-:W3:Y:S02]  /*5430*/  F2I.U32.TRUNC.NTZ R6, R6 ;  /* 0x0000000600067305 */ /* 0x000ee4000020f000 */
[----:B------:R-:W-:Y:S02]  /*5440*/  SHF.R.U64 R9, R4, UR4, R5 ;  /* 0x0000000404097c19 */ /* 0x000fe40008001205 */
[----:B-1----:R-:W-:-:S05]  /*5450*/  I2FP.F32.U32 R4, R12 ;  /* 0x0000000c00047245 */ /* 0x002fca0000201000 */
[----:B------:R-:W-:Y:S01]  /*5460*/  FMUL R22, R4, UR5 ;  /* 0x0000000504167c20 */ /* 0x000fe20008400000 */
[----:B------:R-:W-:Y:S01]  /*5470*/  SHF.R.U32.HI R4, RZ, UR4, R5 ;  /* 0x00000004ff047c19 */ /* 0x000fe20008011605 */
[----:B------:R-:W-:-:S03]  /*5480*/  ULDC UR4, c[0x0][0x658] ;  /* 0x0001960000047ab9 */ /* 0x000fc60000000800 */
[--C-:B------:R-:W-:Y:S01]  /*5490*/  SHF.R.U64 R20, R9, UR6, R4.reuse ;  /* 0x0000000609147c19 */ /* 0x100fe20008001204 */
[----:B------:R-:W1:Y:S01]  /*54a0*/  F2I.U32.TRUNC.NTZ R22, R22 ;  /* 0x0000001600167305 */ /* 0x000e62000020f000 */
[----:B------:R-:W-:Y:S01]  /*54b0*/  SHF.R.U32.HI R5, RZ, UR6, R4 ;  /* 0x00000006ff057c19 */ /* 0x000fe20008011604 */
[----:B---3--:R-:W-:-:S03]  /*54c0*/  IMAD.MOV R6, RZ, RZ, -R6 ;  /* 0x000000ffff067224 */ /* 0x008fc600078e0a06 */
[--C-:B------:R-:W-:Y:S01]  /*54d0*/  SHF.R.U64 R15, R20, UR4, R5.reuse ;  /* 0x00000004140f7c19 */ /* 0x100fe20008001205 */
[----:B--2---:R-:W-:Y:S01]  /*54e0*/  IMAD R14, R25, R6, R14 ;  /* 0x00000006190e7224 */ /* 0x004fe200078e020e */
[----:B------:R-:W-:-:S03]  /*54f0*/  SHF.R.U32.HI R23, RZ, UR4, R5 ;  /* 0x00000004ff177c19 */ /* 0x000fc60008011605 */
[----:B------:R-:W-:Y:S02]  /*5500*/  IMAD.MOV.U32 R4, RZ, RZ, R15 ;  /* 0x000000ffff047224 */ /* 0x000fe400078e000f */
[----:B------:R-:W-:Y:S01]  /*5510*/  IMAD.MOV.U32 R5, RZ, RZ, R23 ;  /* 0x000000ffff057224 */ /* 0x000fe200078e0017 */
[----:B-1----:R-:W-:Y:S06]  /*5520*/  @!P1 BRA `(.L_x_109) ;  /* 0x0000000000289947 */ /* 0x002fec0003800000 */
[----:B------:R-:W-:Y:S02]  /*5530*/  ULDC UR4, c[0x0][0x64c] ;  /* 0x0001930000047ab9 */ /* 0x000fe40000000800 */
[----:B------:R-:W-:-:S05]  /*5540*/  IADD3 R5, P1, R15, UR4, RZ ;  /* 0x000000040f057c10 */ /* 0x000fca000ff3e0ff */
[----:B------:R-:W-:-:S04]  /*5550*/  IMAD.X R23, RZ, RZ, R23, P1 ;  /* 0x000000ffff177224 */ /* 0x000fc800008e0617 */
[----:B------:R-:W-:-:S04]  /*5560*/  IMAD.WIDE.U32 R6, R23, UR8, RZ ;  /* 0x0000000817067c25 */ /* 0x000fc8000f8e00ff */
[----:B------:R-:W-:-:S04]  /*5570*/  IMAD.WIDE.U32 R6, P1, R5, UR9, R6 ;  /* 0x0000000905067c25 */ /* 0x000fc8000f820006 */
[----:B------:R-:W-:-:S04]  /*5580*/  IMAD.WIDE.U32 R4, R5, UR8, RZ ;  /* 0x0000000805047c25 */ /* 0x000fc8000f8e00ff */
[----:B------:R-:W-:Y:S01]  /*5590*/  IMAD.MOV.U32 R4, RZ, RZ, R7 ;  /* 0x000000ffff047224 */ /* 0x000fe200078e0007 */
[----:B------:R-:W-:Y:S01]  /*55a0*/  IADD3 RZ, P3, R5, R6, RZ ;  /* 0x0000000605ff7210 */ /* 0x000fe20007f7e0ff */
[----:B------:R-:W-:-:S04]  /*55b0*/  IMAD.X R5, RZ, RZ, RZ, P1 ;  /* 0x000000ffff057224 */ /* 0x000fc800008e06ff */
[----:B------:R-:W-:-:S08]  /*55c0*/  IMAD.WIDE.U32.X R4, R23, UR9, R4, P3 ;  /* 0x0000000917047c25 */ /* 0x000fd000098e0404 */
.L_x_109:
[----:B------:R-:W-:Y:S01]  /*55d0*/  ISETP.NE.AND P1, PT, R2, 0x1, PT ;  /* 0x000000010200780c */ /* 0x000fe20003f25270 */
[----:B------:R-:W-:Y:S01]  /*55e0*/  ULDC UR4, c[0x0][0x648] ;  /* 0x0001920000047ab9 */ /* 0x000fe20000000800 */
[----:B------:R-:W-:Y:S01]  /*55f0*/  LOP3.LUT R20, R20, UR17, RZ, 0xc0, !PT ;  /* 0x0000001114147c12 */ /* 0x000fe2000f8ec0ff */
[----:B------:R-:W-:Y:S01]  /*5600*/  IMAD.MOV R22, RZ, RZ, -R22 ;  /* 0x000000ffff167224 */ /* 0x000fe200078e0a16 */
[----:B------:R-:W-:Y:S01]  /*5610*/  SHF.R.U64 R5, R4, UR4, R5 ;  /* 0x0000000404057c19 */ /* 0x000fe20008001205 */
[----:B------:R-:W-:Y:S01]  /*5620*/  ULDC UR4, c[0x0][0x638] ;  /* 0x00018e0000047ab9 */ /* 0x000fe20000000800 */
[----:B------:R-:W-:Y:S01]  /*5630*/  LOP3.LUT R6, R9, UR16, RZ, 0xc0, !PT ;  /* 0x0000001009067c12 */ /* 0x000fe2000f8ec0ff */
[----:B------:R-:W-:Y:S02]  /*5640*/  ULDC UR5, c[0x0][0x610] ;  /* 0x0001840000057ab9 */ /* 0x000fe40000000800 */
[----:B------:R-:W-:Y:S02]  /*5650*/  IMAD.MOV R4, RZ, RZ, -R5 ;  /* 0x000000ffff047224 */ /* 0x000fe400078e0a05 */
[----:B------:R-:W-:-:S02]  /*5660*/  IMAD R5, R5, UR18, R20 ;  /* 0x0000001205057c24 */ /* 0x000fc4000f8e0214 */
[----:B0-----:R-:W-:Y:S02]  /*5670*/  @P1 IMAD R14, R21, R22, R12 ;  /* 0x00000016150e1224 */ /* 0x001fe400078e020c */
[----:B------:R-:W-:Y:S01]  /*5680*/  IMAD R15, R4, UR4, R15 ;  /* 0x00000004040f7c24 */ /* 0x000fe2000f8e020f */
[----:B------:R-:W-:Y:S01]  /*5690*/  ULDC UR4, c[0x0][0x600] ;  /* 0x0001800000047ab9 */ /* 0x000fe20000000800 */
[----:B------:R-:W-:Y:S02]  /*56a0*/  IMAD R14, R5, UR5, R14 ;  /* 0x00000005050e7c24 */ /* 0x000fe4000f8e020e */
[----:B------:R-:W-:Y:S02]  /*56b0*/  IMAD R15, R15, UR4, R6 ;  /* 0x000000040f0f7c24 */ /* 0x000fe4000f8e0206 */
[----:B------:R-:W-:-:S03]  /*56c0*/  IMAD.MOV.U32 R4, RZ, RZ, 0x1 ;  /* 0x00000001ff047424 */ /* 0x000fc600078e00ff */
[----:B------:R-:W-:Y:S02]  /*56d0*/  SEL R9, R15, R14, !P1 ;  /* 0x0000000e0f097207 */ /* 0x000fe40004800000 */
[----:B------:R-:W-:-:S07]  /*56e0*/  SEL R7, R14, R15, !P1 ;  /* 0x0000000f0e077207 */ /* 0x000fce0004800000 */
.L_x_107:
[----:B------:R-:W-:Y:S05]  /*56f0*/  BSYNC B1 ;  /* 0x0000000000017941 */ /* 0x000fea0003800000 */
.L_x_106:
[----:B------:R-:W-:-:S13]  /*5700*/  LOP3.LUT P1, RZ, R4, 0xff, RZ, 0xc0, !PT ;  /* 0x000000ff04ff7812 */ /* 0x000fda000782c0ff */
[----:B------:R-:W-:Y:S05]  /*5710*/  @P1 BRA `(.L_x_110) ;  /* 0xfffffff400481947 */ /* 0x000fea000383ffff */
[----:B------:R-:W-:Y:S05]  /*5720*/  BSYNC B0 ;  /* 0x0000000000007941 */ /* 0x000fea0003800000 */
.L_x_98:
[----:B------:R-:W-:-:S03]  /*5730*/  UMOV UR4, 0xffffffff ;  /* 0xffffffff00047882 */ /* 0x000fc60000000000 */
[----:B------:R-:W-:Y:S05]  /*5740*/  BRA.DIV UR4, `(.L_x_111) ;  /* 0x0000000204d07947 */ /* 0x000fea000b800000 */
[----:B------:R-:W-:-:S13]  /*5750*/  ELECT P6, URZ, PT ;  /* 0x00000000003f782f */ /* 0x000fda00038c0000 */
.L_x_123:
[----:B------:R-:W-:Y:S04]  /*5760*/  BSSY B0, `(.L_x_112) ;  /* 0x0000019000007945 */ /* 0x000fe80003800000 */
[----:B------:R-:W-:Y:S05]  /*5770*/  @!P6 BRA `(.L_x_113) ;  /* 0x00000000005ce947 */ /* 0x000fea0003800000 */
[----:B------:R-:W-:-:S04]  /*5780*/  LOP3.LUT R19, R19, 0x2, RZ, 0xfc, !PT ;  /* 0x0000000213137812 */ /* 0x000fc800078efcff */
[----:B------:R-:W-:-:S13]  /*5790*/  ISETP.NE.AND P0, PT, R19, 0x3, PT ;  /* 0x000000031300780c */ /* 0x000fda0003f05270 */
[----:B------:R-:W-:Y:S05]  /*57a0*/  @!P0 BRA `(.L_x_114) ;  /* 0x0000000000048947 */ /* 0x000fea0003800000 */
[----:B------:R-:W-:Y:S01]  /*57b0*/  BPT.TRAP 0x1 ;  /* 0x000000040000795c */ /* 0x000fe20000300000 */
.L_x_114:
[----:B------:R-:W0:Y:S01]  /*57c0*/  S2R R5, SR_CgaCtaId ;  /* 0x0000000000057919 */ /* 0x000e220000008800 */
[----:B------:R-:W-:Y:S02]  /*57d0*/  MOV R2, 0x400 ;  /* 0x0000040000027802 */ /* 0x000fe40000000f00 */
[----:B------:R-:W-:Y:S02]  /*57e0*/  SHF.L.U32 R4, R3, 0x1f, RZ ;  /* 0x0000001f03047819 */ /* 0x000fe400000006ff */
[----:B0-----:R-:W-:-:S05]  /*57f0*/  LEA R5, R5, R2, 0x18 ;  /* 0x0000000205057211 */ /* 0x001fca00078ec0ff */
[----:B------:R-:W-:-:S04]  /*5800*/  VIADD R5, R5, 0x10 ;  /* 0x0000001005057836 */ /* 0x000fc80000000000 */
[C---:B------:R-:W-:Y:S02]  /*5810*/  IMAD R7, R0.reuse, 0x8, R5 ;  /* 0x0000000800077824 */ /* 0x040fe400078e0205 */
[----:B------:R-:W-:Y:S02]  /*5820*/  VIADD R0, R0, 0x1 ;  /* 0x0000000100007836 */ /* 0x000fe40000000000 */
[----:B------:R-:W0:Y:S03]  /*5830*/  SYNCS.PHASECHK.TRANS64.TRYWAIT P0, [R7+URZ], R4 ;  /* 0x00000004070075a7 */ /* 0x000e26000800017f */
[----:B------:R-:W-:-:S04]  /*5840*/  ISETP.NE.AND P1, PT, R0, 0x2, PT ;  /* 0x000000020000780c */ /* 0x000fc80003f25270 */
[----:B------:R-:W-:Y:S02]  /*5850*/  SEL R2, RZ, 0x1, P1 ;  /* 0x00000001ff027807 */ /* 0x000fe40000800000 */
[----:B------:R-:W-:Y:S02]  /*5860*/  SEL R0, R0, RZ, P1 ;  /* 0x000000ff00007207 */ /* 0x000fe40000800000 */
[----:B------:R-:W-:Y:S01]  /*5870*/  LOP3.LUT R2, R3, R2, RZ, 0x3c, !PT ;  /* 0x0000000203027212 */ /* 0x000fe200078e3cff */
[----:B0-----:R-:W-:Y:S06]  /*5880*/  @!P0 BRA `(.L_x_115) ;  /* 0x0000000000a08947 */ /* 0x001fec0003800000 */
.L_x_124:
[----:B------:R-:W-:Y:S01]  /*5890*/  IMAD R5, R0, 0x8, R5 ;  /* 0x0000000800057824 */ /* 0x000fe200078e0205 */
[----:B------:R-:W-:-:S07]  /*58a0*/  SHF.L.U32 R0, R2, 0x1f, RZ ;  /* 0x0000001f02007819 */ /* 0x000fce00000006ff */
.L_x_116:
[----:B-1----:R1:W2:Y:S02]  /*58b0*/  SYNCS.PHASECHK.TRANS64.TRYWAIT P0, [R5+URZ], R0 ;  /* 0x00000000050075a7 */ /* 0x0022a4000800017f */
[----:B--2---:R-:W-:Y:S05]  /*58c0*/  @!P0 NANOSLEEP.SYNCS 0x989680 ;  /* 0x009896800000895d */ /* 0x004fea0003900000 */
[----:B------:R-:W2:Y:S02]  /*58d0*/  @!P0 SYNCS.PHASECHK.TRANS64 P0, [R5+URZ], R0 ;  /* 0x00000000050085a7 */ /* 0x000ea4000800007f */
[----:B--2---:R-:W-:Y:S05]  /*58e0*/  @!P0 BRA `(.L_x_116) ;  /* 0xfffffffc00f08947 */ /* 0x004fea000383ffff */
.L_x_113:
[----:B------:R-:W-:Y:S05]  /*58f0*/  BSYNC B0 ;  /* 0x0000000000007941 */ /* 0x000fea0003800000 */
.L_x_112:
[----:B------:R-:W-:Y:S05]  /*5900*/  EXIT ;  /* 0x000000000000794d */ /* 0x000fea0003800000 */
.L_x_17:
[----:B---3--:R3:W4:Y:S02]  /*5910*/  SYNCS.PHASECHK.TRANS64.TRYWAIT P1, [R3+URZ], R0 ;  /* 0x00000000030075a7 */ /* 0x008724000802017f */
[----:B----4-:R-:W-:Y:S05]  /*5920*/  @!P1 NANOSLEEP.SYNCS 0x989680 ;  /* 0x009896800000995d */ /* 0x010fea0003900000 */
[----:B------:R-:W4:Y:S02]  /*5930*/  @!P1 SYNCS.PHASECHK.TRANS64 P1, [R3+URZ], R0 ;  /* 0x00000000030095a7 */ /* 0x000f24000802007f */
[----:B----4-:R-:W-:Y:S05]  /*5940*/  @!P1 BRA `(.L_x_17) ;  /* 0xfffffffc00f09947 */ /* 0x010fea000383ffff */
[----:B------:R-:W-:Y:S05]  /*5950*/  BRA `(.L_x_16) ;  /* 0xffffffb8001c7947 */ /* 0x000fea000383ffff */
.L_x_22:
[----:B-1----:R-:W-:-:S04]  /*5960*/  IMAD.U32 R4, RZ, RZ, UR4 ;  /* 0x00000004ff047e24 */ /* 0x002fc8000f8e00ff */
[----:B------:R1:W2:Y:S03]  /*5970*/  SYNCS.PHASECHK.TRANS64.TRYWAIT P1, [R4+URZ], R3 ;  /* 0x00000003040075a7 */ /* 0x0002a6000802017f */
[----:B--2---:R-:W-:Y:S05]  /*5980*/  @!P1 NANOSLEEP.SYNCS 0x989680 ;  /* 0x009896800000995d */ /* 0x004fea0003900000 */
[----:B------:R-:W2:Y:S02]  /*5990*/  @!P1 SYNCS.PHASECHK.TRANS64 P1, [R4+URZ], R3 ;  /* 0x00000003040095a7 */ /* 0x000ea4000802007f */
[----:B--2---:R-:W-:Y:S05]  /*59a0*/  @!P1 BRA `(.L_x_22) ;  /* 0xfffffffc00ec9947 */ /* 0x004fea000383ffff */
[----:B------:R-:W-:Y:S05]  /*59b0*/  BRA `(.L_x_21) ;  /* 0xffffffb800bc7947 */ /* 0x000fea000383ffff */
.L_x_99:
[----:B------:R-:W-:Y:S01]  /*59c0*/  BSSY B1, `(.L_x_117) ;  /* 0x0000006000017945 */ /* 0x000fe20003800000 */
[----:B------:R-:W-:-:S07]  /*59d0*/  IMAD.MOV.U32 R15, RZ, RZ, -0x1 ;  /* 0xffffffffff0f7424 */ /* 0x000fce00078e00ff */
[----:B------:R-:W-:Y:S05]  /*59e0*/  WARPSYNC.COLLECTIVE R15, `(.L_x_118) ;  /* 0x000000000f0c7348 */ /* 0x000fea0003c00000 */
[----:B------:R-:W-:Y:S02]  /*59f0*/  ELECT P6, UR62, PT ;  /* 0x00000000003e782f */ /* 0x000fe400038c0000 */
[----:B------:R-:W-:Y:S01]  /*5a00*/  MOV R14, UR62 ;  /* 0x0000003e000e7c02 */ /* 0x000fe20008000f00 */
[----:B------:R-:W-:Y:S10]  /*5a10*/  ENDCOLLECTIVE ;  /* 0x000000000000791b */ /* 0x000ff40003800000 */
.L_x_118:
[----:B------:R-:W-:Y:S05]  /*5a20*/  BSYNC B1 ;  /* 0x0000000000017941 */ /* 0x000fea0003800000 */
.L_x_117:
[----:B------:R-:W-:Y:S05]  /*5a30*/  BRA `(.L_x_119) ;  /* 0xfffffff0008c7947 */ /* 0x000fea000383ffff */
.L_x_102:
[----:B0-----:R0:W1:Y:S02]  /*5a40*/  SYNCS.PHASECHK.TRANS64.TRYWAIT P1, [R12+URZ+0x10], R7 ;  /* 0x000010070c0075a7 */ /* 0x001064000802017f */
[----:B-1----:R-:W-:Y:S05]  /*5a50*/  @!P1 NANOSLEEP.SYNCS 0x989680 ;  /* 0x009896800000995d */ /* 0x002fea0003900000 */
[----:B------:R-:W1:Y:S02]  /*5a60*/  @!P1 SYNCS.PHASECHK.TRANS64 P1, [R12+URZ+0x10], R7 ;  /* 0x000010070c0095a7 */ /* 0x000e64000802007f */
[----:B-1----:R-:W-:Y:S05]  /*5a70*/  @!P1 BRA `(.L_x_102) ;  /* 0xfffffffc00f09947 */ /* 0x002fea000383ffff */
[----:B------:R-:W-:Y:S05]  /*5a80*/  BRA `(.L_x_120) ;  /* 0xfffffff000c07947 */ /* 0x000fea000383ffff */
.L_x_111:
[----:B------:R-:W-:Y:S01]  /*5a90*/  BSSY B0, `(.L_x_121) ;  /* 0x0000006000007945 */ /* 0x000fe20003800000 */
[----:B------:R-:W-:-:S07]  /*5aa0*/  IMAD.MOV.U32 R15, RZ, RZ, -0x1 ;  /* 0xffffffffff0f7424 */ /* 0x000fce00078e00ff */
[----:B------:R-:W-:Y:S05]  /*5ab0*/  WARPSYNC.COLLECTIVE R15, `(.L_x_122) ;  /* 0x000000000f0c7348 */ /* 0x000fea0003c00000 */
[----:B------:R-:W-:Y:S02]  /*5ac0*/  ELECT P6, UR62, PT ;  /* 0x00000000003e782f */ /* 0x000fe400038c0000 */
[----:B------:R-:W-:Y:S01]  /*5ad0*/  MOV R14, UR62 ;  /* 0x0000003e000e7c02 */ /* 0x000fe20008000f00 */
[----:B------:R-:W-:Y:S10]  /*5ae0*/  ENDCOLLECTIVE ;  /* 0x000000000000791b */ /* 0x000ff40003800000 */
.L_x_122:
[----:B------:R-:W-:Y:S05]  /*5af0*/  BSYNC B0 ;  /* 0x0000000000007941 */ /* 0x000fea0003800000 */
.L_x_121:
[----:B------:R-:W-:Y:S05]  /*5b00*/  BRA `(.L_x_123) ;  /* 0xfffffffc00147947 */ /* 0x000fea000383ffff */
.L_x_115:
[----:B0-----:R0:W1:Y:S02]  /*5b10*/  SYNCS.PHASECHK.TRANS64.TRYWAIT P0, [R7+URZ], R4 ;  /* 0x00000004070075a7 */ /* 0x001064000800017f */
[----:B-1----:R-:W-:Y:S05]  /*5b20*/  @!P0 NANOSLEEP.SYNCS 0x989680 ;  /* 0x009896800000895d */ /* 0x002fea0003900000 */
[----:B------:R-:W1:Y:S02]  /*5b30*/  @!P0 SYNCS.PHASECHK.TRANS64 P0, [R7+URZ], R4 ;  /* 0x00000004070085a7 */ /* 0x000e64000800007f */
[----:B-1----:R-:W-:Y:S05]  /*5b40*/  @!P0 BRA `(.L_x_115) ;  /* 0xfffffffc00f08947 */ /* 0x002fea000383ffff */
[----:B------:R-:W-:Y:S05]  /*5b50*/  BRA `(.L_x_124) ;  /* 0xfffffffc004c7947 */ /* 0x000fea000383ffff */
.L_x_125:
[----:B------:R-:W-:-:S00]  /*5b60*/  BRA `(.L_x_125) ;  /* 0xfffffffc00fc7947 */ /* 0x000fc0000383ffff */
[----:B------:R-:W-:-:S00]  /*5b70*/  NOP ;  /* 0x0000000000007918 */ /* 0x000fc00000000000 */
        /* <DEDUP_REMOVED lines=8> */
.L_x_126:


//--------------------- .nv.global.init           --------------------------
	.section	.nv.global.init,"aw",@progbits
.nv.global.init:
	.type		$str$22,@object
	.size		$str$22,($str$23 - $str$22)
$str$22:
        /*0000*/ 	.byte	0x6b, 0x5f, 0x74, 0x69, 0x6c, 0x65, 0x5f, 0x63, 0x6f, 0x75, 0x6e, 0x74, 0x20, 0x3e, 0x3d, 0x20
        /*0010*/ 	.byte	0x31, 0x00
	.type		$str$23,@object
	.size		$str$23,(__unnamed_1 - $str$23)
$str$23:
        /*0012*/ 	.byte	0x2f, 0x74, 0x6d, 0x70, 0x2f, 0x63, 0x75, 0x74, 0x6c, 0x61, 0x73, 0x73, 0x5f, 0x73, 0x77, 0x65
        /*0022*/ 	.byte	0x65, 0x70, 0x5f, 0x73, 0x72, 0x63, 0x2f, 0x69, 0x6e, 0x63, 0x6c, 0x75, 0x64, 0x65, 0x2f, 0x63
        /*0032*/ 	.byte	0x75, 0x74, 0x6c, 0x61, 0x73, 0x73, 0x2f, 0x67, 0x65, 0x6d, 0x6d, 0x2f, 0x63, 0x6f, 0x6c, 0x6c
        /*0042*/ 	.byte	0x65, 0x63, 0x74, 0x69, 0x76, 0x65, 0x2f, 0x73, 0x6d, 0x39, 0x30, 0x5f, 0x6d, 0x6d, 0x61, 0x5f
        /*0052*/ 	.byte	0x74, 0x6d, 0x61, 0x5f, 0x67, 0x6d, 0x6d, 0x61, 0x5f, 0x73, 0x73, 0x5f, 0x77, 0x61, 0x72, 0x70
        /*0062*/ 	.byte	0x73, 0x70, 0x65, 0x63, 0x69, 0x61, 0x6c, 0x69, 0x7a, 0x65, 0x64, 0x2e, 0x68, 0x70, 0x70, 0x00
	.type		__unnamed_1,@object
	.size		__unnamed_1,(.L_0 - __unnamed_1)
__unnamed_1:
        /*0072*/ 	.byte	0x76, 0x6f, 0x69, 0x64, 0x20, 0x63, 0x75, 0x74, 0x6c, 0x61, 0x73, 0x73, 0x3a, 0x3a, 0x67, 0x65
        /* <DEDUP_REMOVED lines=180> */
        /*0bc2*/ 	.byte	0x5d, 0x00
.L_0:


//--------------------- .nv.shared._ZN7cutlass13device_kernelINS_4gemm6kernel13GemmUniversalIN4cute5tupleIJiiiiEEENS1_10collective13CollectiveMmaINS1_34MainloopSm90TmaGmmaWarpSpecializedILi2ENS5_IJNS4_1CILi1EEESB_SB_EEENS1_35KernelTmaWarpSpecializedCooperativeEEENS5_IJNSA_ILi128EEENSA_ILi64EEENSA_ILi32EEEEEENS_10bfloat16_tENS5_IJlSB_lEEESJ_SK_NS4_8TiledMMAINS4_8MMA_AtomIJNS4_4SM904GMMA27MMA_64x64x16_F32BF16BF16_SSILNSO_5MajorE0ELSQ_0ELNSO_7ScaleInE1ELSR_1EEEEEENS4_6LayoutINS5_IJNSA_ILi2EEESB_SB_EEENS5_IJSB_NSA_ILi0EEESX_EEEEENS5_IJNS4_10UnderscoreES10_S10_EEEEENS4_13SM90_TMA_LOADENS4_14ComposedLayoutINS4_7SwizzleILi2ELi4ELi3EEENS4_18smem_ptr_flag_bitsILi16EEENSU_INS5_IJNSA_ILi8EEESH_EEENS5_IJSH_SB_EEEEEEEvNS4_8identityES13_S1D_vS1E_EENS_8epilogue10collective6detail29Sm90TmaWarpSpecializedAdapterINS1H_15DefaultEpilogueISJ_SK_SK_NS1G_6thread17LinearCombinationISJ_Li1EffLNS1L_9ScaleType4KindE0ELNS_15FloatRoundStyleE2ESJ_EENS1_15EpilogueDefaultEEEEEvvEEEEvNT_6ParamsE --------------------------
	.section	.nv.shared._ZN7cutlass13device_kernelINS_4gemm6kernel13GemmUniversalIN4cute5tupleIJiiiiEEENS1_10collective13CollectiveMmaINS1_34MainloopSm90TmaGmmaWarpSpecializedILi2ENS5_IJNS4_1CILi1EEESB_SB_EEENS1_35KernelTmaWarpSpecializedCooperativeEEENS5_IJNSA_ILi128EEENSA_ILi64EEENSA_ILi32EEEEEENS_10bfloat16_tENS5_IJlSB_lEEESJ_SK_NS4_8TiledMMAINS4_8MMA_AtomIJNS4_4SM904GMMA27MMA_64x64x16_F32BF16BF16_SSILNSO_5MajorE0ELSQ_0ELNSO_7ScaleInE1ELSR_1EEEEEENS4_6LayoutINS5_IJNSA_ILi2EEESB_SB_EEENS5_IJSB_NSA_ILi0EEESX_EEEEENS5_IJNS4_10UnderscoreES10_S10_EEEEENS4_13SM90_TMA_LOADENS4_14ComposedLayoutINS4_7SwizzleILi2ELi4ELi3EEENS4_18smem_ptr_flag_bitsILi16EEENSU_INS5_IJNSA_ILi8EEESH_EEENS5_IJSH_SB_EEEEEEEvNS4_8identityES13_S1D_vS1E_EENS_8epilogue10collective6detail29Sm90TmaWarpSpecializedAdapterINS1H_15DefaultEpilogueISJ_SK_SK_NS1G_6thread17LinearCombinationISJ_Li1EffLNS1L_9ScaleType4KindE0ELNS_15FloatRoundStyleE2ESJ_EENS1_15EpilogueDefaultEEEEEvvEEEEvNT_6ParamsE,"aw",@nobits
	.sectionflags	@""
	.align	16
	.zero		1024


//--------------------- .nv.shared.reserved.0     --------------------------
	.section	.nv.shared.reserved.0,"aw",@nobits
	.weak		__nv_reservedSMEM_offset_0_alias
	.size		__nv_reservedSMEM_offset_0_alias, 0, 0
	.other		__nv_reservedSMEM_offset_0_alias,@"STO_CUDA_RESERVED_SHARED STV_DEFAULT"
__nv_reservedSMEM_offset_0_alias:
	.zero		0


//--------------------- .nv.global                --------------------------
	.section	.nv.global,"aw",@nobits
.nv.global:
	.type		_ZN40_INTERNAL_9b5cb992_4_k_cu_26eab49f_169134cute1_E,@object
	.size		_ZN40_INTERNAL_9b5cb992_4_k_cu_26eab49f_169134cute1_E,(_ZN40_INTERNAL_9b5cb992_4_k_cu_26eab49f_169134cuda3std3__45__cpo6cbeginE - _ZN40_INTERNAL_9b5cb992_4_k_cu_26eab49f_169134cute1_E)
_ZN40_INTERNAL_9b5cb992_4_k_cu_26eab49f_169134cute1_E:
	.zero		1
	.type		_ZN40_INTERNAL_9b5cb992_4_k_cu_26eab49f_169134cuda3std3__45__cpo6cbeginE,@object
	.size		_ZN40_INTERNAL_9b5cb992_4_k_cu_26eab49f_169134cuda3std3__45__cpo6cbeginE,(_ZN40_INTERNAL_9b5cb992_4_k_cu_26eab49f_169134cuda3std3__48in_placeE - _ZN40_INTERNAL_9b5cb992_4_k_cu_26eab49f_169134cuda3std3__45__cpo6cbeginE)
_ZN40_INTERNAL_9b5cb992_4_k_cu_26eab49f_169134cuda3std3__45__cpo6cbeginE:
	.zero		1
	.type		_ZN40_INTERNAL_9b5cb992_4_k_cu_26eab49f_169134cuda3std3__48in_placeE,@object
	.size		_ZN40_INTERNAL_9b5cb992_4_k_cu_26eab49f_169134cuda3std3__48in_placeE,(_ZN40_INTERNAL_9b5cb992_4_k_cu_26eab49f_169134cuda3std6ranges3__45__cpo9iter_moveE - _ZN40_INTERNAL_9b5cb992_4_k_cu_26eab49f_169134cuda3std3__48in_placeE)
_ZN40_INTERNAL_9b5cb992_4_k_cu_26eab49f_169134cuda3std3__48in_placeE:
	.zero		1
	.type		_ZN40_INTERNAL_9b5cb992_4_k_cu_26eab49f_169134cuda3std6ranges3__45__cpo9iter_moveE,@object
	.size		_ZN40_INTERNAL_9b5cb992_4_k_cu_26eab49f_169134cuda3std6ranges3__45__cpo9iter_moveE,(_ZN40_INTERNAL_9b5cb992_4_k_cu_26eab49f_169134cuda3std3__45__cpo5beginE - _ZN40_INTERNAL_9b5cb992_4_k_cu_26eab49f_169134cuda3std6ranges3__45__cpo9iter_moveE)
_ZN40_INTERNAL_9b5cb992_4_k_cu_26eab49f_169134cuda3std6ranges3__45__cpo9iter_moveE:
	.zero		1
	.type		_ZN40_INTERNAL_9b5cb992_4_k_cu_26eab49f_169134cuda3std3__45__cpo5beginE,@object
	.size		_ZN40_INTERNAL_9b5cb992_4_k_cu_26eab49f_169134cuda3std3__45__cpo5beginE,(_ZN40_INTERNAL_9b5cb992_4_k_cu_26eab49f_169134cuda3std3__442_GLOBAL__N__9b5cb992_4_k_cu_26eab49f_169136ignoreE - _ZN40_INTERNAL_9b5cb992_4_k_cu_26eab49f_169134cuda3std3__45__cpo5beginE)
_ZN40_INTERNAL_9b5cb992_4_k_cu_26eab49f_169134cuda3std3__45__cpo5beginE:
	.zero		1
	.type		_ZN40_INTERNAL_9b5cb992_4_k_cu_26eab49f_169134cuda3std3__442_GLOBAL__N__9b5cb992_4_k_cu_26eab49f_169136ignoreE,@object
	.size		_ZN40_INTERNAL_9b5cb992_4_k_cu_26eab49f_169134cuda3std3__442_GLOBAL__N__9b5cb992_4_k_cu_26eab49f_169136ignoreE,(_ZN40_INTERNAL_9b5cb992_4_k_cu_26eab49f_169134cute7productE - _ZN40_INTERNAL_9b5cb992_4_k_cu_26eab49f_169134cuda3std3__442_GLOBAL__N__9b5cb992_4_k_cu_26eab49f_169136ignoreE)
_ZN40_INTERNAL_9b5cb992_4_k_cu_26eab49f_169134cuda3std3__442_GLOBAL__N__9b5cb992_4_k_cu_26eab49f_169136ignoreE:
	.zero		1
	.type		_ZN40_INTERNAL_9b5cb992_4_k_cu_26eab49f_169134cute7productE,@object
	.size		_ZN40_INTERNAL_9b5cb992_4_k_cu_26eab49f_169134cute7productE,(_ZN40_INTERNAL_9b5cb992_4_k_cu_26eab49f_169134cuda3std3__45__cpo3endE - _ZN40_INTERNAL_9b5cb992_4_k_cu_26eab49f_169134cute7productE)
_ZN40_INTERNAL_9b5cb992_4_k_cu_26eab49f_169134cute7productE:
	.zero		1
	.type		_ZN40_INTERNAL_9b5cb992_4_k_cu_26eab49f_169134cuda3std3__45__cpo3endE,@object
	.size		_ZN40_INTERNAL_9b5cb992_4_k_cu_26eab49f_169134cuda3std3__45__cpo3endE,(_ZN40_INTERNAL_9b5cb992_4_k_cu_26eab49f_169134cuda3std3__419piecewise_constructE - _ZN40_INTERNAL_9b5cb992_4_k_cu_26eab49f_169134cuda3std3__45__cpo3endE)
_ZN40_INTERNAL_9b5cb992_4_k_cu_26eab49f_169134cuda3std3__45__cpo3endE:
	.zero		1
	.type		_ZN40_INTERNAL_9b5cb992_4_k_cu_26eab49f_169134cuda3std3__419piecewise_constructE,@object
	.size		_ZN40_INTERNAL_9b5cb992_4_k_cu_26eab49f_169134cuda3std3__419piecewise_constructE,(_ZN40_INTERNAL_9b5cb992_4_k_cu_26eab49f_169134cuda3std3__45__cpo4cendE - _ZN40_INTERNAL_9b5cb992_4_k_cu_26eab49f_169134cuda3std3__419piecewise_constructE)
_ZN40_INTERNAL_9b5cb992_4_k_cu_26eab49f_169134cuda3std3__419piecewise_constructE:
	.zero		1
	.type		_ZN40_INTERNAL_9b5cb992_4_k_cu_26eab49f_169134cuda3std3__45__cpo4cendE,@object
	.size		_ZN40_INTERNAL_9b5cb992_4_k_cu_26eab49f_169134cuda3std3__45__cpo4cendE,(_ZN40_INTERNAL_9b5cb992_4_k_cu_26eab49f_169134cuda3std6ranges3__45__cpo4swapE - _ZN40_INTERNAL_9b5cb992_4_k_cu_26eab49f_169134cuda3std3__45__cpo4cendE)
_ZN40_INTERNAL_9b5cb992_4_k_cu_26eab49f_169134cuda3std3__45__cpo4cendE:
	.zero		1
	.type		_ZN40_INTERNAL_9b5cb992_4_k_cu_26eab49f_169134cuda3std6ranges3__45__cpo4swapE,@object
	.size		_ZN40_INTERNAL_9b5cb992_4_k_cu_26eab49f_169134cuda3std6ranges3__45__cpo4swapE,(.L_8 - _ZN40_INTERNAL_9b5cb992_4_k_cu_26eab49f_169134cuda3std6ranges3__45__cpo4swapE)
_ZN40_INTERNAL_9b5cb992_4_k_cu_26eab49f_169134cuda3std6ranges3__45__cpo4swapE:
	.zero		1
.L_8:


//--------------------- .nv.constant0._ZN7cutlass13device_kernelINS_4gemm6kernel13GemmUniversalIN4cute5tupleIJiiiiEEENS1_10collective13CollectiveMmaINS1_34MainloopSm90TmaGmmaWarpSpecializedILi2ENS5_IJNS4_1CILi1EEESB_SB_EEENS1_35KernelTmaWarpSpecializedCooperativeEEENS5_IJNSA_ILi128EEENSA_ILi64EEENSA_ILi32EEEEEENS_10bfloat16_tENS5_IJlSB_lEEESJ_SK_NS4_8TiledMMAINS4_8MMA_AtomIJNS4_4SM904GMMA27MMA_64x64x16_F32BF16BF16_SSILNSO_5MajorE0ELSQ_0ELNSO_7ScaleInE1ELSR_1EEEEEENS4_6LayoutINS5_IJNSA_ILi2EEESB_SB_EEENS5_IJSB_NSA_ILi0EEESX_EEEEENS5_IJNS4_10UnderscoreES10_S10_EEEEENS4_13SM90_TMA_LOADENS4_14ComposedLayoutINS4_7SwizzleILi2ELi4ELi3EEENS4_18smem_ptr_flag_bitsILi16EEENSU_INS5_IJNSA_ILi8EEESH_EEENS5_IJSH_SB_EEEEEEEvNS4_8identityES13_S1D_vS1E_EENS_8epilogue10collective6detail29Sm90TmaWarpSpecializedAdapterINS1H_15DefaultEpilogueISJ_SK_SK_NS1G_6thread17LinearCombinationISJ_Li1EffLNS1L_9ScaleType4KindE0ELNS_15FloatRoundStyleE2ESJ_EENS1_15EpilogueDefaultEEEEEvvEEEEvNT_6ParamsE --------------------------
	.section	.nv.constant0._ZN7cutlass13device_kernelINS_4gemm6kernel13GemmUniversalIN4cute5tupleIJiiiiEEENS1_10collective13CollectiveMmaINS1_34MainloopSm90TmaGmmaWarpSpecializedILi2ENS5_IJNS4_1CILi1EEESB_SB_EEENS1_35KernelTmaWarpSpecializedCooperativeEEENS5_IJNSA_ILi128EEENSA_ILi64EEENSA_ILi32EEEEEENS_10bfloat16_tENS5_IJlSB_lEEESJ_SK_NS4_8TiledMMAINS4_8MMA_AtomIJNS4_4SM904GMMA27MMA_64x64x16_F32BF16BF16_SSILNSO_5MajorE0ELSQ_0ELNSO_7ScaleInE1ELSR_1EEEEEENS4_6LayoutINS5_IJNSA_ILi2EEESB_SB_EEENS5_IJSB_NSA_ILi0EEESX_EEEEENS5_IJNS4_10UnderscoreES10_S10_EEEEENS4_13SM90_TMA_LOADENS4_14ComposedLayoutINS4_7SwizzleILi2ELi4ELi3EEENS4_18smem_ptr_flag_bitsILi16EEENSU_INS5_IJNSA_ILi8EEESH_EEENS5_IJSH_SB_EEEEEEEvNS4_8identityES13_S1D_vS1E_EENS_8epilogue10collective6detail29Sm90TmaWarpSpecializedAdapterINS1H_15DefaultEpilogueISJ_SK_SK_NS1G_6thread17LinearCombinationISJ_Li1EffLNS1L_9ScaleType4KindE0ELNS_15FloatRoundStyleE2ESJ_EENS1_15EpilogueDefaultEEEEEvvEEEEvNT_6ParamsE,"a",@progbits
	.sectionflags	@""
	.align	4
.nv.constant0._ZN7cutlass13device_kernelINS_4gemm6kernel13GemmUniversalIN4cute5tupleIJiiiiEEENS1_10collective13CollectiveMmaINS1_34MainloopSm90TmaGmmaWarpSpecializedILi2ENS5_IJNS4_1CILi1EEESB_SB_EEENS1_35KernelTmaWarpSpecializedCooperativeEEENS5_IJNSA_ILi128EEENSA_ILi64EEENSA_ILi32EEEEEENS_10bfloat16_tENS5_IJlSB_lEEESJ_SK_NS4_8TiledMMAINS4_8MMA_AtomIJNS4_4SM904GMMA27MMA_64x64x16_F32BF16BF16_SSILNSO_5MajorE0ELSQ_0ELNSO_7ScaleInE1ELSR_1EEEEEENS4_6LayoutINS5_IJNSA_ILi2EEESB_SB_EEENS5_IJSB_NSA_ILi0EEESX_EEEEENS5_IJNS4_10UnderscoreES10_S10_EEEEENS4_13SM90_TMA_LOADENS4_14ComposedLayoutINS4_7SwizzleILi2ELi4ELi3EEENS4_18smem_ptr_flag_bitsILi16EEENSU_INS5_IJNSA_ILi8EEESH_EEENS5_IJSH_SB_EEEEEEEvNS4_8identityES13_S1D_vS1E_EENS_8epilogue10collective6detail29Sm90TmaWarpSpecializedAdapterINS1H_15DefaultEpilogueISJ_SK_SK_NS1G_6thread17LinearCombinationISJ_Li1EffLNS1L_9ScaleType4KindE0ELNS_15FloatRoundStyleE2ESJ_EENS1_15EpilogueDefaultEEEEEvvEEEEvNT_6ParamsE:
	.zero		1664


//--------------------- SYMBOLS --------------------------

	.type		.nv.reservedSmem.offset0,@object
	.size		.nv.reservedSmem.offset0,0x4
	.type		__assertfail,@function
